# CuTe-DSL kernel — source=fa4 family=fa4_fwd_sm100
# config = {"dtype": "Float16", "causal": true, "use_2cta": false, "q_stage": 2, "head_dim": 64}


// ===== COMPILED SASS (sm_100a) =====

	.target	sm_100a

	.elftype	@"ET_EXEC"


//--------------------- .note.nv.tkinfo           --------------------------
	.section	.note.nv.tkinfo,"",@"SHT_NOTE"
	.sectionflags	@"SHF_NOTE_NV_TKINFO"
	.tkinfo
        /*0018*/ 	.word	0x00000081
        /*0030*/ 	.string	""
        /*0030*/ 	.string	"ptxas"
        /*0030*/ 	.string	"Cuda compilation tools, release 12.9, V12.9.83"
        /*0030*/ 	.string	"Build system must define TOOLS_VERSION_EXTENDED"
        /*0030*/ 	.string	"-O 3 -arch sm_100a "



//--------------------- .note.nv.cuver            --------------------------
	.section	.note.nv.cuver,"",@"SHT_NOTE"
	.sectionflags	@"SHF_NOTE_NV_CUVER"
        /*0018*/ 	.short	0x0001
        /*001a*/ 	.short	0x0064
        /*001c*/ 	.short	0x0001
        /*001e*/ 	.short	0x0000
        /*0020*/ 	.short	0x0001
        /*0022*/ 	.short	0x0000


//--------------------- .nv.info                  --------------------------
	.section	.nv.info,"",@"SHT_CUDA_INFO"
	.align	4


	//----- nvinfo : EIATTR_REGCOUNT
	.align		4
        /*0000*/ 	.byte	0x04, 0x2f
        /*0002*/ 	.short	(.L_4 - .L_3)
	.align		4
.L_3:
        /*0004*/ 	.word	index@(kernel_cutlass_kernel_flash_attncuteflash_fwd_sm100FlashAttentionForwardSm100_object_at__tensor0000o6411101213_tensor0000o6411101213_tensor0000o6410111213_tensor0000o6411101213_tensorptrf_0)
        /*0008*/ 	.word	0x00000080


	//----- nvinfo : EIATTR_FRAME_SIZE
	.align		4
.L_4:
        /*000c*/ 	.byte	0x04, 0x11
        /*000e*/ 	.short	(.L_6 - .L_5)
	.align		4
.L_5:
        /*0010*/ 	.word	index@($__internal_2_$__cuda_sm10x_tcgen05_guardrail_trap_unallocated_columns_being_dealloced)
        /*0014*/ 	.word	0x00000000


	//----- nvinfo : EIATTR_FRAME_SIZE
	.align		4
.L_6:
        /*0018*/ 	.byte	0x04, 0x11
        /*001a*/ 	.short	(.L_8 - .L_7)
	.align		4
.L_7:
        /*001c*/ 	.word	index@($__internal_1_$__cuda_sm10x_tcgen05_guardrail_trap_phase_invalid_during_alloc)
        /*0020*/ 	.word	0x00000000


	//----- nvinfo : EIATTR_FRAME_SIZE
	.align		4
.L_8:
        /*0024*/ 	.byte	0x04, 0x11
        /*0026*/ 	.short	(.L_10 - .L_9)
	.align		4
.L_9:
        /*0028*/ 	.word	index@($__internal_0_$__cuda_sm10x_tcgen05_guardrail_trap_col_being_dealloced_not_returned_by_alloc)
        /*002c*/ 	.word	0x00000000


	//----- nvinfo : EIATTR_FRAME_SIZE
	.align		4
.L_10:
        /*0030*/ 	.byte	0x04, 0x11
        /*0032*/ 	.short	(.L_12 - .L_11)
	.align		4
.L_11:
        /*0034*/ 	.word	index@(kernel_cutlass_kernel_flash_attncuteflash_fwd_sm100FlashAttentionForwardSm100_object_at__tensor0000o6411101213_tensor0000o6411101213_tensor0000o6410111213_tensor0000o6411101213_tensorptrf_0)
        /*0038*/ 	.word	0x00000000


	//----- nvinfo : EIATTR_MIN_STACK_SIZE
	.align		4
.L_12:
        /*003c*/ 	.byte	0x04, 0x12
        /*003e*/ 	.short	(.L_14 - .L_13)
	.align		4
.L_13:
        /*0040*/ 	.word	index@(kernel_cutlass_kernel_flash_attncuteflash_fwd_sm100FlashAttentionForwardSm100_object_at__tensor0000o6411101213_tensor0000o6411101213_tensor0000o6410111213_tensor0000o6411101213_tensorptrf_0)
        /*0044*/ 	.word	0x00000000
.L_14:


//--------------------- .nv.info.kernel_cutlass_kernel_flash_attncuteflash_fwd_sm100FlashAttentionForwardSm100_object_at__tensor0000o6411101213_tensor0000o6411101213_tensor0000o6410111213_tensor0000o6411101213_tensorptrf_0 --------------------------
	.section	.nv.info.kernel_cutlass_kernel_flash_attncuteflash_fwd_sm100FlashAttentionForwardSm100_object_at__tensor0000o6411101213_tensor0000o6411101213_tensor0000o6410111213_tensor0000o6411101213_tensorptrf_0,"",@"SHT_CUDA_INFO"
	.sectionflags	@""
	.align	4


	//----- nvinfo : EIATTR_CUDA_API_VERSION
	.align		4
        /*0000*/ 	.byte	0x04, 0x37
        /*0002*/ 	.short	(.L_16 - .L_15)
.L_15:
        /*0004*/ 	.word	0x00000081


	//----- nvinfo : EIATTR_KPARAM_INFO
	.align		4
.L_16:
        /*0008*/ 	.byte	0x04, 0x17
        /*000a*/ 	.short	(.L_18 - .L_17)
.L_17:
        /*000c*/ 	.word	0x00000000
        /*0010*/ 	.short	0x0018
        /*0012*/ 	.short	0x02e4
        /*0014*/ 	.byte	0x00, 0xf0, 0x11, 0x00


	//----- nvinfo : EIATTR_KPARAM_INFO
	.align		4
.L_18:
        /*0018*/ 	.byte	0x04, 0x17
        /*001a*/ 	.short	(.L_20 - .L_19)
.L_19:
        /*001c*/ 	.word	0x00000000
        /*0020*/ 	.short	0x0017
        /*0022*/ 	.short	0x02d8
        /*0024*/ 	.byte	0x00, 0xf0, 0x31, 0x00


	//----- nvinfo : EIATTR_KPARAM_INFO
	.align		4
.L_20:
        /*0028*/ 	.byte	0x04, 0x17
        /*002a*/ 	.short	(.L_22 - .L_21)
.L_21:
        /*002c*/ 	.word	0x00000000
        /*0030*/ 	.short	0x0016
        /*0032*/ 	.short	0x02d4
        /*0034*/ 	.byte	0x00, 0xf0, 0x11, 0x00


	//----- nvinfo : EIATTR_KPARAM_INFO
	.align		4
.L_22:
        /*0038*/ 	.byte	0x04, 0x17
        /*003a*/ 	.short	(.L_24 - .L_23)
.L_23:
        /*003c*/ 	.word	0x00000000
        /*0040*/ 	.short	0x0015
        /*0042*/ 	.short	0x02c8
        /*0044*/ 	.byte	0x00, 0xf0, 0x31, 0x00


	//----- nvinfo : EIATTR_KPARAM_INFO
	.align		4
.L_24:
        /*0048*/ 	.byte	0x04, 0x17
        /*004a*/ 	.short	(.L_26 - .L_25)
.L_25:
        /*004c*/ 	.word	0x00000000
        /*0050*/ 	.short	0x0014
        /*0052*/ 	.short	0x02bc
        /*0054*/ 	.byte	0x00, 0xf0, 0x31, 0x00


	//----- nvinfo : EIATTR_KPARAM_INFO
	.align		4
.L_26:
        /*0058*/ 	.byte	0x04, 0x17
        /*005a*/ 	.short	(.L_28 - .L_27)
.L_27:
        /*005c*/ 	.word	0x00000000
        /*0060*/ 	.short	0x0013
        /*0062*/ 	.short	0x02b0
        /*0064*/ 	.byte	0x00, 0xf0, 0x31, 0x00


	//----- nvinfo : EIATTR_KPARAM_INFO
	.align		4
.L_28:
        /*0068*/ 	.byte	0x04, 0x17
        /*006a*/ 	.short	(.L_30 - .L_29)
.L_29:
        /*006c*/ 	.word	0x00000000
        /*0070*/ 	.short	0x0012
        /*0072*/ 	.short	0x02a4
        /*0074*/ 	.byte	0x00, 0xf0, 0x31, 0x00


	//----- nvinfo : EIATTR_KPARAM_INFO
	.align		4
.L_30:
        /*0078*/ 	.byte	0x04, 0x17
        /*007a*/ 	.short	(.L_32 - .L_31)
.L_31:
        /*007c*/ 	.word	0x00000000
        /*0080*/ 	.short	0x0011
        /*0082*/ 	.short	0x02a0
        /*0084*/ 	.byte	0x00, 0xf0, 0x11, 0x00


	//----- nvinfo : EIATTR_KPARAM_INFO
	.align		4
.L_32:
        /*0088*/ 	.byte	0x04, 0x17
        /*008a*/ 	.short	(.L_34 - .L_33)
.L_33:
        /*008c*/ 	.word	0x00000000
        /*0090*/ 	.short	0x0010
        /*0092*/ 	.short	0x029c
        /*0094*/ 	.byte	0x00, 0xf0, 0x11, 0x00


	//----- nvinfo : EIATTR_KPARAM_INFO
	.align		4
.L_34:
        /*0098*/ 	.byte	0x04, 0x17
        /*009a*/ 	.short	(.L_36 - .L_35)
.L_35:
        /*009c*/ 	.word	0x00000000
        /*00a0*/ 	.short	0x000f
        /*00a2*/ 	.short	0x0298
        /*00a4*/ 	.byte	0x00, 0xf0, 0x11, 0x00


	//----- nvinfo : EIATTR_KPARAM_INFO
	.align		4
.L_36:
        /*00a8*/ 	.byte	0x04, 0x17
        /*00aa*/ 	.short	(.L_38 - .L_37)
.L_37:
        /*00ac*/ 	.word	0x00000000
        /*00b0*/ 	.short	0x000e
        /*00b2*/ 	.short	0x0294
        /*00b4*/ 	.byte	0x00, 0xf0, 0x11, 0x00


	//----- nvinfo : EIATTR_KPARAM_INFO
	.align		4
.L_38:
        /*00b8*/ 	.byte	0x04, 0x17
        /*00ba*/ 	.short	(.L_40 - .L_39)
.L_39:
        /*00bc*/ 	.word	0x00000000
        /*00c0*/ 	.short	0x000d
        /*00c2*/ 	.short	0x0290
        /*00c4*/ 	.byte	0x00, 0xf0, 0x11, 0x00


	//----- nvinfo : EIATTR_KPARAM_INFO
	.align		4
.L_40:
        /*00c8*/ 	.byte	0x04, 0x17
        /*00ca*/ 	.short	(.L_42 - .L_41)
.L_41:
        /*00cc*/ 	.word	0x00000000
        /*00d0*/ 	.short	0x000c
        /*00d2*/ 	.short	0x028c
        /*00d4*/ 	.byte	0x00, 0xf0, 0x11, 0x00


	//----- nvinfo : EIATTR_KPARAM_INFO
	.align		4
.L_42:
        /*00d8*/ 	.byte	0x04, 0x17
        /*00da*/ 	.short	(.L_44 - .L_43)
.L_43:
        /*00dc*/ 	.word	0x00000000
        /*00e0*/ 	.short	0x000b
        /*00e2*/ 	.short	0x0287
        /*00e4*/ 	.byte	0x00, 0xf0, 0x0d, 0x00


	//----- nvinfo : EIATTR_KPARAM_INFO
	.align		4
.L_44:
        /*00e8*/ 	.byte	0x04, 0x17
        /*00ea*/ 	.short	(.L_46 - .L_45)
.L_45:
        /*00ec*/ 	.word	0x00000000
        /*00f0*/ 	.short	0x000a
        /*00f2*/ 	.short	0x0284
        /*00f4*/ 	.byte	0x00, 0xf0, 0x0d, 0x00


	//----- nvinfo : EIATTR_KPARAM_INFO
	.align		4
.L_46:
        /*00f8*/ 	.byte	0x04, 0x17
        /*00fa*/ 	.short	(.L_48 - .L_47)
.L_47:
        /*00fc*/ 	.word	0x00000000
        /*0100*/ 	.short	0x0009
        /*0102*/ 	.short	0x0280
        /*0104*/ 	.byte	0x00, 0xf0, 0x11, 0x00


	//----- nvinfo : EIATTR_KPARAM_INFO
	.align		4
.L_48:
        /*0108*/ 	.byte	0x04, 0x17
        /*010a*/ 	.short	(.L_50 - .L_49)
.L_49:
        /*010c*/ 	.word	0x00000000
        /*0110*/ 	.short	0x0008
        /*0112*/ 	.short	0x0200
        /*0114*/ 	.byte	0x00, 0xf0, 0x01, 0x02


	//----- nvinfo : EIATTR_KPARAM_INFO
	.align		4
.L_50:
        /*0118*/ 	.byte	0x04, 0x17
        /*011a*/ 	.short	(.L_52 - .L_51)
.L_51:
        /*011c*/ 	.word	0x00000000
        /*0120*/ 	.short	0x0007
        /*0122*/ 	.short	0x0180
        /*0124*/ 	.byte	0x00, 0xf0, 0x01, 0x02


	//----- nvinfo : EIATTR_KPARAM_INFO
	.align		4
.L_52:
        /*0128*/ 	.byte	0x04, 0x17
        /*012a*/ 	.short	(.L_54 - .L_53)
.L_53:
        /*012c*/ 	.word	0x00000000
        /*0130*/ 	.short	0x0006
        /*0132*/ 	.short	0x0100
        /*0134*/ 	.byte	0x00, 0xf0, 0x01, 0x02


	//----- nvinfo : EIATTR_KPARAM_INFO
	.align		4
.L_54:
        /*0138*/ 	.byte	0x04, 0x17
        /*013a*/ 	.short	(.L_56 - .L_55)
.L_55:
        /*013c*/ 	.word	0x00000000
        /*0140*/ 	.short	0x0005
        /*0142*/ 	.short	0x0080
        /*0144*/ 	.byte	0x00, 0xf0, 0x01, 0x02


	//----- nvinfo : EIATTR_KPARAM_INFO
	.align		4
.L_56:
        /*0148*/ 	.byte	0x04, 0x17
        /*014a*/ 	.short	(.L_58 - .L_57)
.L_57:
        /*014c*/ 	.word	0x00000000
        /*0150*/ 	.short	0x0004
        /*0152*/ 	.short	0x0030
        /*0154*/ 	.byte	0x00, 0xf0, 0xa1, 0x00


	//----- nvinfo : EIATTR_KPARAM_INFO
	.align		4
.L_58:
        /*0158*/ 	.byte	0x04, 0x17
        /*015a*/ 	.short	(.L_60 - .L_59)
.L_59:
        /*015c*/ 	.word	0x00000000
        /*0160*/ 	.short	0x0003
        /*0162*/ 	.short	0x0024
        /*0164*/ 	.byte	0x00, 0xf0, 0x31, 0x00


	//----- nvinfo : EIATTR_KPARAM_INFO
	.align		4
.L_60:
        /*0168*/ 	.byte	0x04, 0x17
        /*016a*/ 	.short	(.L_62 - .L_61)
.L_61:
        /*016c*/ 	.word	0x00000000
        /*0170*/ 	.short	0x0002
        /*0172*/ 	.short	0x0018
        /*0174*/ 	.byte	0x00, 0xf0, 0x31, 0x00


	//----- nvinfo : EIATTR_KPARAM_INFO
	.align		4
.L_62:
        /*0178*/ 	.byte	0x04, 0x17
        /*017a*/ 	.short	(.L_64 - .L_63)
.L_63:
        /*017c*/ 	.word	0x00000000
        /*0180*/ 	.short	0x0001
        /*0182*/ 	.short	0x000c
        /*0184*/ 	.byte	0x00, 0xf0, 0x31, 0x00


	//----- nvinfo : EIATTR_KPARAM_INFO
	.align		4
.L_64:
        /*0188*/ 	.byte	0x04, 0x17
        /*018a*/ 	.short	(.L_66 - .L_65)
.L_65:
        /*018c*/ 	.word	0x00000000
        /*0190*/ 	.short	0x0000
        /*0192*/ 	.short	0x0000
        /*0194*/ 	.byte	0x00, 0xf0, 0x31, 0x00


	//----- nvinfo : EIATTR_AT_ENTRY_FRAGMENTS
	.align		4
.L_66:
        /*0198*/ 	.byte	0x04, 0x4f
        /*019a*/ 	.short	(.L_68 - .L_67)


	//   ....[0]....
.L_67:
        /*019c*/ 	.word	0x00000004


	//----- nvinfo : EIATTR_RESERVED_SMEM_USED
	.align		4
.L_68:
        /*01a0*/ 	.byte	0x01, 0x41
	.zero		2


	//----- nvinfo : EIATTR_SPARSE_MMA_MASK
	.align		4
        /*01a4*/ 	.byte	0x03, 0x50
        /*01a6*/ 	.short	0x0000


	//----- nvinfo : EIATTR_TCGEN05_1CTA_USED
	.align		4
        /*01a8*/ 	.byte	0x01, 0x51
	.zero		2


	//----- nvinfo : EIATTR_MAXREG_COUNT
	.align		4
        /*01ac*/ 	.byte	0x03, 0x1b
        /*01ae*/ 	.short	0x0080


	//----- nvinfo : EIATTR_NUM_BARRIERS
	.align		4
        /*01b0*/ 	.byte	0x02, 0x4c
        /*01b2*/ 	.byte	0x10
	.zero		1


	//----- nvinfo : EIATTR_INT_WARP_WIDE_INSTR_OFFSETS
	.align		4
        /*01b4*/ 	.byte	0x04, 0x31
        /*01b6*/ 	.short	(.L_70 - .L_69)


	//   ....[0]....
.L_69:
        /*01b8*/ 	.word	0x00003290


	//   ....[1]....
        /*01bc*/ 	.word	0x000032c0


	//----- nvinfo : EIATTR_COOP_GROUP_MASK_REGIDS
	.align		4
.L_70:
        /*01c0*/ 	.byte	0x04, 0x29
        /*01c2*/ 	.short	(.L_72 - .L_71)


	//   ....[0]....
.L_71:
        /*01c4*/ 	.word	0xffffffff


	//   ....[1]....
        /*01c8*/ 	.word	0xffffffff


	//   ....[2]....
        /*01cc*/ 	.word	0xffffffff


	//   ....[3]....
        /*01d0*/ 	.word	0xffffffff


	//   ....[4]....
        /*01d4*/ 	.word	0xffffffff


	//   ....[5]....
        /*01d8*/ 	.word	0xffffffff


	//   ....[6]....
        /*01dc*/ 	.word	0xffffffff


	//   ....[7]....
        /*01e0*/ 	.word	0xffffffff


	//   ....[8]....
        /*01e4*/ 	.word	0xffffffff


	//   ....[9]....
        /*01e8*/ 	.word	0xffffffff


	//----- nvinfo : EIATTR_COOP_GROUP_INSTR_OFFSETS
	.align		4
.L_72:
        /*01ec*/ 	.byte	0x04, 0x28
        /*01ee*/ 	.short	(.L_74 - .L_73)


	//   ....[0]....
.L_73:
        /*01f0*/ 	.word	0x00000b80


	//   ....[1]....
        /*01f4*/ 	.word	0x00000e40


	//   ....[2]....
        /*01f8*/ 	.word	0x00000fc0


	//   ....[3]....
        /*01fc*/ 	.word	0x00003130


	//   ....[4]....
        /*0200*/ 	.word	0x00003370


	//   ....[5]....
        /*0204*/ 	.word	0x00006fd0


	//   ....[6]....
        /*0208*/ 	.word	0x000093a0


	//   ....[7]....
        /*020c*/ 	.word	0x0000b4e0


	//   ....[8]....
        /*0210*/ 	.word	0x0000c2a0


	//   ....[9]....
        /*0214*/ 	.word	0x0000c5f0


	//----- nvinfo : EIATTR_REG_RECONFIG
	.align		4
.L_74:
        /*0218*/ 	.byte	0x01, 0x54
	.zero		2


	//----- nvinfo : EIATTR_VRC_CTA_INIT_COUNT
	.align		4
        /*021c*/ 	.byte	0x02, 0x4a
        /*021e*/ 	.byte	0x80
	.zero		1


	//----- nvinfo : EIATTR_MBARRIER_INSTR_OFFSETS
	.align		4
        /*0220*/ 	.byte	0x04, 0x39
        /*0222*/ 	.short	(.L_76 - .L_75)


	//   ....[0]....
.L_75:
        /*0224*/ 	.word	0x000002b0
        /*0228*/ 	.word	0x000000ff
        /*022c*/ 	.word	0x00000000
        /*0230*/ 	.short	0x0100
        /*0232*/ 	.byte	0x04
	.zero		1


	//   ....[1]....
        /*0234*/ 	.word	0x000002c0
        /*0238*/ 	.word	0x000000ff
        /*023c*/ 	.word	0x00000008
        /*0240*/ 	.short	0x0100
        /*0242*/ 	.byte	0x04
	.zero		1


	//   ....[2]....
        /*0244*/ 	.word	0x000002d0
        /*0248*/ 	.word	0x000000ff
        /*024c*/ 	.word	0x00000010
        /*0250*/ 	.short	0x0100
        /*0252*/ 	.byte	0x04
	.zero		1


	//   ....[3]....
        /*0254*/ 	.word	0x000002e0
        /*0258*/ 	.word	0x000000ff
        /*025c*/ 	.word	0x00000018
        /*0260*/ 	.short	0x0100
        /*0262*/ 	.byte	0x04
	.zero		1


	//   ....[4]....
        /*0264*/ 	.word	0x000002f0
        /*0268*/ 	.word	0x000000ff
        /*026c*/ 	.word	0x00000020
        /*0270*/ 	.short	0x0100
        /*0272*/ 	.byte	0x04
	.zero		1


	//   ....[5]....
        /*0274*/ 	.word	0x00000300
        /*0278*/ 	.word	0x000000ff
        /*027c*/ 	.word	0x00000028
        /*0280*/ 	.short	0x0100
        /*0282*/ 	.byte	0x04
	.zero		1


	//   ....[6]....
        /*0284*/ 	.word	0x00000310
        /*0288*/ 	.word	0x000000ff
        /*028c*/ 	.word	0x00000030
        /*0290*/ 	.short	0x0100
        /*0292*/ 	.byte	0x04
	.zero		1


	//   ....[7]....
        /*0294*/ 	.word	0x00000320
        /*0298*/ 	.word	0x000000ff
        /*029c*/ 	.word	0x00000038
        /*02a0*/ 	.short	0x0100
        /*02a2*/ 	.byte	0x04
	.zero		1


	//   ....[8]....
        /*02a4*/ 	.word	0x00000330
        /*02a8*/ 	.word	0x000000ff
        /*02ac*/ 	.word	0x00000040
        /*02b0*/ 	.short	0x0100
        /*02b2*/ 	.byte	0x04
	.zero		1


	//   ....[9]....
        /*02b4*/ 	.word	0x00000340
        /*02b8*/ 	.word	0x000000ff
        /*02bc*/ 	.word	0x00000048
        /*02c0*/ 	.short	0x0100
        /*02c2*/ 	.byte	0x04
	.zero		1


	//   ....[10]....
        /*02c4*/ 	.word	0x00000350
        /*02c8*/ 	.word	0x000000ff
        /*02cc*/ 	.word	0x00000050
        /*02d0*/ 	.short	0x0100
        /*02d2*/ 	.byte	0x04
	.zero		1


	//   ....[11]....
        /*02d4*/ 	.word	0x00000360
        /*02d8*/ 	.word	0x000000ff
        /*02dc*/ 	.word	0x00000058
        /*02e0*/ 	.short	0x0100
        /*02e2*/ 	.byte	0x04
	.zero		1


	//   ....[12]....
        /*02e4*/ 	.word	0x00000370
        /*02e8*/ 	.word	0x000000ff
        /*02ec*/ 	.word	0x00000060
        /*02f0*/ 	.short	0x0100
        /*02f2*/ 	.byte	0x04
	.zero		1


	//   ....[13]....
        /*02f4*/ 	.word	0x00000380
        /*02f8*/ 	.word	0x000000ff
        /*02fc*/ 	.word	0x00000068
        /*0300*/ 	.short	0x0100
        /*0302*/ 	.byte	0x04
	.zero		1


	//   ....[14]....
        /*0304*/ 	.word	0x00000390
        /*0308*/ 	.word	0x000000ff
        /*030c*/ 	.word	0x00000070
        /*0310*/ 	.short	0x0100
        /*0312*/ 	.byte	0x04
	.zero		1


	//   ....[15]....
        /*0314*/ 	.word	0x000003a0
        /*0318*/ 	.word	0x000000ff
        /*031c*/ 	.word	0x00000078
        /*0320*/ 	.short	0x0100
        /*0322*/ 	.byte	0x04
	.zero		1


	//   ....[16]....
        /*0324*/ 	.word	0x000003b0
        /*0328*/ 	.word	0x000000ff
        /*032c*/ 	.word	0x00000080
        /*0330*/ 	.short	0x0100
        /*0332*/ 	.byte	0x04
	.zero		1


	//   ....[17]....
        /*0334*/ 	.word	0x000003c0
        /*0338*/ 	.word	0x000000ff
        /*033c*/ 	.word	0x00000088
        /*0340*/ 	.short	0x0100
        /*0342*/ 	.byte	0x04
	.zero		1


	//   ....[18]....
        /*0344*/ 	.word	0x000003d0
        /*0348*/ 	.word	0x000000ff
        /*034c*/ 	.word	0x00000090
        /*0350*/ 	.short	0x0100
        /*0352*/ 	.byte	0x04
	.zero		1


	//   ....[19]....
        /*0354*/ 	.word	0x000003e0
        /*0358*/ 	.word	0x000000ff
        /*035c*/ 	.word	0x00000098
        /*0360*/ 	.short	0x0100
        /*0362*/ 	.byte	0x04
	.zero		1


	//   ....[20]....
        /*0364*/ 	.word	0x000003f0
        /*0368*/ 	.word	0x000000ff
        /*036c*/ 	.word	0x000000a0
        /*0370*/ 	.short	0x0100
        /*0372*/ 	.byte	0x04
	.zero		1


	//   ....[21]....
        /*0374*/ 	.word	0x00000400
        /*0378*/ 	.word	0x000000ff
        /*037c*/ 	.word	0x000000a8
        /*0380*/ 	.short	0x0100
        /*0382*/ 	.byte	0x04
	.zero		1


	//   ....[22]....
        /*0384*/ 	.word	0x00000410
        /*0388*/ 	.word	0x000000ff
        /*038c*/ 	.word	0x000000b0
        /*0390*/ 	.short	0x0100
        /*0392*/ 	.byte	0x04
	.zero		1


	//   ....[23]....
        /*0394*/ 	.word	0x00000420
        /*0398*/ 	.word	0x000000ff
        /*039c*/ 	.word	0x000000b8
        /*03a0*/ 	.short	0x0100
        /*03a2*/ 	.byte	0x04
	.zero		1


	//   ....[24]....
        /*03a4*/ 	.word	0x00000430
        /*03a8*/ 	.word	0x000000ff
        /*03ac*/ 	.word	0x000000c0
        /*03b0*/ 	.short	0x0100
        /*03b2*/ 	.byte	0x04
	.zero		1


	//   ....[25]....
        /*03b4*/ 	.word	0x00000440
        /*03b8*/ 	.word	0x000000ff
        /*03bc*/ 	.word	0x000000c8
        /*03c0*/ 	.short	0x0100
        /*03c2*/ 	.byte	0x04
	.zero		1


	//   ....[26]....
        /*03c4*/ 	.word	0x00000450
        /*03c8*/ 	.word	0x000000ff
        /*03cc*/ 	.word	0x000000d0
        /*03d0*/ 	.short	0x0100
        /*03d2*/ 	.byte	0x04
	.zero		1


	//   ....[27]....
        /*03d4*/ 	.word	0x00000460
        /*03d8*/ 	.word	0x000000ff
        /*03dc*/ 	.word	0x000000d8
        /*03e0*/ 	.short	0x0100
        /*03e2*/ 	.byte	0x04
	.zero		1


	//   ....[28]....
        /*03e4*/ 	.word	0x00000470
        /*03e8*/ 	.word	0x000000ff
        /*03ec*/ 	.word	0x000000e0
        /*03f0*/ 	.short	0x0100
        /*03f2*/ 	.byte	0x04
	.zero		1


	//   ....[29]....
        /*03f4*/ 	.word	0x00000480
        /*03f8*/ 	.word	0x000000ff
        /*03fc*/ 	.word	0x000000e8
        /*0400*/ 	.short	0x0100
        /*0402*/ 	.byte	0x04
	.zero		1


	//   ....[30]....
        /*0404*/ 	.word	0x00000490
        /*0408*/ 	.word	0x000000ff
        /*040c*/ 	.word	0x000000f0
        /*0410*/ 	.short	0x0100
        /*0412*/ 	.byte	0x04
	.zero		1


	//   ....[31]....
        /*0414*/ 	.word	0x000004a0
        /*0418*/ 	.word	0x000000ff
        /*041c*/ 	.word	0x000000f8
        /*0420*/ 	.short	0x0100
        /*0422*/ 	.byte	0x04
	.zero		1


	//   ....[32]....
        /*0424*/ 	.word	0x000004b0
        /*0428*/ 	.word	0x000000ff
        /*042c*/ 	.word	0x00000100
        /*0430*/ 	.short	0x0100
        /*0432*/ 	.byte	0x04
	.zero		1


	//   ....[33]....
        /*0434*/ 	.word	0x000004c0
        /*0438*/ 	.word	0x000000ff
        /*043c*/ 	.word	0x00000108
        /*0440*/ 	.short	0x0100
        /*0442*/ 	.byte	0x04
	.zero		1


	//   ....[34]....
        /*0444*/ 	.word	0x000004d0
        /*0448*/ 	.word	0x000000ff
        /*044c*/ 	.word	0x00000110
        /*0450*/ 	.short	0x0100
        /*0452*/ 	.byte	0x04
	.zero		1


	//   ....[35]....
        /*0454*/ 	.word	0x000004e0
        /*0458*/ 	.word	0x000000ff
        /*045c*/ 	.word	0x00000118
        /*0460*/ 	.short	0x0100
        /*0462*/ 	.byte	0x04
	.zero		1


	//   ....[36]....
        /*0464*/ 	.word	0x000004f0
        /*0468*/ 	.word	0x000000ff
        /*046c*/ 	.word	0x00000120
        /*0470*/ 	.short	0x0100
        /*0472*/ 	.byte	0x04
	.zero		1


	//   ....[37]....
        /*0474*/ 	.word	0x00000500
        /*0478*/ 	.word	0x000000ff
        /*047c*/ 	.word	0x00000128
        /*0480*/ 	.short	0x0100
        /*0482*/ 	.byte	0x04
	.zero		1


	//   ....[38]....
        /*0484*/ 	.word	0x00000510
        /*0488*/ 	.word	0x000000ff
        /*048c*/ 	.word	0x00000130
        /*0490*/ 	.short	0x0100
        /*0492*/ 	.byte	0x04
	.zero		1


	//   ....[39]....
        /*0494*/ 	.word	0x00000520
        /*0498*/ 	.word	0x000000ff
        /*049c*/ 	.word	0x00000138
        /*04a0*/ 	.short	0x0100
        /*04a2*/ 	.byte	0x04
	.zero		1


	//   ....[40]....
        /*04a4*/ 	.word	0x00000530
        /*04a8*/ 	.word	0x000000ff
        /*04ac*/ 	.word	0x00000140
        /*04b0*/ 	.short	0x0100
        /*04b2*/ 	.byte	0x04
	.zero		1


	//   ....[41]....
        /*04b4*/ 	.word	0x00000540
        /*04b8*/ 	.word	0x000000ff
        /*04bc*/ 	.word	0x00000148
        /*04c0*/ 	.short	0x0100
        /*04c2*/ 	.byte	0x04
	.zero		1


	//   ....[42]....
        /*04c4*/ 	.word	0x00000550
        /*04c8*/ 	.word	0x000000ff
        /*04cc*/ 	.word	0x00000150
        /*04d0*/ 	.short	0x0100
        /*04d2*/ 	.byte	0x04
	.zero		1


	//   ....[43]....
        /*04d4*/ 	.word	0x00000560
        /*04d8*/ 	.word	0x000000ff
        /*04dc*/ 	.word	0x00000158
        /*04e0*/ 	.short	0x0100
        /*04e2*/ 	.byte	0x04
	.zero		1


	//   ....[44]....
        /*04e4*/ 	.word	0x000009e0
        /*04e8*/ 	.word	0x000000ff
        /*04ec*/ 	.word	0x00000140
        /*04f0*/ 	.short	0x010a
        /*04f2*/ 	.byte	0x04
	.zero		1


	//   ....[45]....
        /*04f4*/ 	.word	0x00000a90
        /*04f8*/ 	.word	0x000000ff
        /*04fc*/ 	.word	0x00000148
        /*0500*/ 	.short	0x010a
        /*0502*/ 	.byte	0x04
	.zero		1


	//   ....[46]....
        /*0504*/ 	.word	0x00000b10
        /*0508*/ 	.word	0x000000ff
        /*050c*/ 	.word	0x00000150
        /*0510*/ 	.short	0x0101
        /*0512*/ 	.byte	0x04
	.zero		1


	//   ....[47]....
        /*0514*/ 	.word	0x00000b30
        /*0518*/ 	.word	0x000000ff
        /*051c*/ 	.word	0x00000158
        /*0520*/ 	.short	0x0101
        /*0522*/ 	.byte	0x04
	.zero		1


	//   ....[48]....
        /*0524*/ 	.word	0x00001130
        /*0528*/ 	.word	0x000000ff
        /*052c*/ 	.word	0x00000000
        /*0530*/ 	.short	0x010a
        /*0532*/ 	.byte	0x11
	.zero		1


	//   ....[49]....
        /*0534*/ 	.word	0x00001150
        /*0538*/ 	.word	0x000000ff
        /*053c*/ 	.word	0x00000020
        /*0540*/ 	.short	0x010a
        /*0542*/ 	.byte	0x11
	.zero		1


	//   ....[50]....
        /*0544*/ 	.word	0x000013d0
        /*0548*/ 	.word	0x000000ff
        /*054c*/ 	.word	0x00000008
        /*0550*/ 	.short	0x010a
        /*0552*/ 	.byte	0x11
	.zero		1


	//   ....[51]....
        /*0554*/ 	.word	0x00001aa0
        /*0558*/ 	.word	0x000000ff
        /*055c*/ 	.word	0x00000000
        /*0560*/ 	.short	0x010a
        /*0562*/ 	.byte	0x24
	.zero		1


	//   ....[52]....
        /*0564*/ 	.word	0x00001b10
        /*0568*/ 	.word	0x000000ff
        /*056c*/ 	.word	0x000000d0
        /*0570*/ 	.short	0x010a
        /*0572*/ 	.byte	0x11
	.zero		1


	//   ....[53]....
        /*0574*/ 	.word	0x00001e20
        /*0578*/ 	.word	0x000000ff
        /*057c*/ 	.word	0x000000e0
        /*0580*/ 	.short	0x010a
        /*0582*/ 	.byte	0x11
	.zero		1


	//   ....[54]....
        /*0584*/ 	.word	0x00001fb0
        /*0588*/ 	.word	0x000000ff
        /*058c*/ 	.word	0x00000000
        /*0590*/ 	.short	0x010a
        /*0592*/ 	.byte	0x23
	.zero		1


	//   ....[55]....
        /*0594*/ 	.word	0x00002240
        /*0598*/ 	.word	0x000000ff
        /*059c*/ 	.word	0x000000d8
        /*05a0*/ 	.short	0x010a
        /*05a2*/ 	.byte	0x11
	.zero		1


	//   ....[56]....
        /*05a4*/ 	.word	0x00002460
        /*05a8*/ 	.word	0x000000ff
        /*05ac*/ 	.word	0x000000e8
        /*05b0*/ 	.short	0x010a
        /*05b2*/ 	.byte	0x11
	.zero		1


	//   ....[57]....
        /*05b4*/ 	.word	0x000026c0
        /*05b8*/ 	.word	0x000000ff
        /*05bc*/ 	.word	0x00000020
        /*05c0*/ 	.short	0x010a
        /*05c2*/ 	.byte	0x10
	.zero		1


	//   ....[58]....
        /*05c4*/ 	.word	0x00002750
        /*05c8*/ 	.word	0x000000ff
        /*05cc*/ 	.word	0x000000d0
        /*05d0*/ 	.short	0x010a
        /*05d2*/ 	.byte	0x11
	.zero		1


	//   ....[59]....
        /*05d4*/ 	.word	0x00002af0
        /*05d8*/ 	.word	0x000000ff
        /*05dc*/ 	.word	0x000000e0
        /*05e0*/ 	.short	0x010a
        /*05e2*/ 	.byte	0x0b
	.zero		1


	//   ....[60]....
        /*05e4*/ 	.word	0x00002c60
        /*05e8*/ 	.word	0x000000ff
        /*05ec*/ 	.word	0x000000d8
        /*05f0*/ 	.short	0x010a
        /*05f2*/ 	.byte	0x0b
	.zero		1


	//   ....[61]....
        /*05f4*/ 	.word	0x00002f30
        /*05f8*/ 	.word	0x000000ff
        /*05fc*/ 	.word	0x000000e8
        /*0600*/ 	.short	0x010a
        /*0602*/ 	.byte	0x0b
	.zero		1


	//   ....[62]....
        /*0604*/ 	.word	0x00003820
        /*0608*/ 	.word	0x000000ff
        /*060c*/ 	.word	0x00000070
        /*0610*/ 	.short	0x010a
        /*0612*/ 	.byte	0x19
	.zero		1


	//   ....[63]....
        /*0614*/ 	.word	0x00003a70
        /*0618*/ 	.word	0x000000ff
        /*061c*/ 	.word	0x00000010
        /*0620*/ 	.short	0x010a
        /*0622*/ 	.byte	0x19
	.zero		1


	//   ....[64]....
        /*0624*/ 	.word	0x00003b70
        /*0628*/ 	.word	0x000000ff
        /*062c*/ 	.word	0x00000018
        /*0630*/ 	.short	0x010a
        /*0632*/ 	.byte	0x19
	.zero		1


	//   ....[65]....
        /*0634*/ 	.word	0x00003c60
        /*0638*/ 	.word	0x000000ff
        /*063c*/ 	.word	0x00000078
        /*0640*/ 	.short	0x010a
        /*0642*/ 	.byte	0x19
	.zero		1


	//   ....[66]....
        /*0644*/ 	.word	0x00003e40
        /*0648*/ 	.word	0x000000ff
        /*064c*/ 	.word	0x00000070
        /*0650*/ 	.short	0x010a
        /*0652*/ 	.byte	0x05
	.zero		1


	//   ....[67]....
        /*0654*/ 	.word	0x00003f50
        /*0658*/ 	.word	0x000000ff
        /*065c*/ 	.word	0x00000070
        /*0660*/ 	.short	0x010a
        /*0662*/ 	.byte	0x04
	.zero		1


	//   ....[68]....
        /*0664*/ 	.word	0x00004320
        /*0668*/ 	.word	0x000000ff
        /*066c*/ 	.word	0x00000070
        /*0670*/ 	.short	0x010a
        /*0672*/ 	.byte	0x04
	.zero		1


	//   ....[69]....
        /*0674*/ 	.word	0x00004380
        /*0678*/ 	.word	0x000000ff
        /*067c*/ 	.word	0x00000018
        /*0680*/ 	.short	0x010a
        /*0682*/ 	.byte	0x05
	.zero		1


	//   ....[70]....
        /*0684*/ 	.word	0x00004580
        /*0688*/ 	.word	0x000000ff
        /*068c*/ 	.word	0x00000130
        /*0690*/ 	.short	0x010a
        /*0692*/ 	.byte	0x10
	.zero		1


	//   ....[71]....
        /*0694*/ 	.word	0x00004680
        /*0698*/ 	.word	0x000000ff
        /*069c*/ 	.word	0x00000000
        /*06a0*/ 	.short	0x010a
        /*06a2*/ 	.byte	0x12
	.zero		1


	//   ....[72]....
        /*06a4*/ 	.word	0x00006bb0
        /*06a8*/ 	.word	0x000000ff
        /*06ac*/ 	.word	0x00000000
        /*06b0*/ 	.short	0x0101
        /*06b2*/ 	.byte	0x0c
	.zero		1


	//   ....[73]....
        /*06b4*/ 	.word	0x00006fe0
        /*06b8*/ 	.word	0x000000ff
        /*06bc*/ 	.word	0x000000e0
        /*06c0*/ 	.short	0x0101
        /*06c2*/ 	.byte	0x10
	.zero		1


	//   ....[74]....
        /*06c4*/ 	.word	0x00007030
        /*06c8*/ 	.word	0x000000ff
        /*06cc*/ 	.word	0x00000000
        /*06d0*/ 	.short	0x010a
        /*06d2*/ 	.byte	0x11
	.zero		1


	//   ....[75]....
        /*06d4*/ 	.word	0x000071d0
        /*06d8*/ 	.word	0x000000ff
        /*06dc*/ 	.word	0x00000000
        /*06e0*/ 	.short	0x010a
        /*06e2*/ 	.byte	0x12
	.zero		1


	//   ....[76]....
        /*06e4*/ 	.word	0x00009090
        /*06e8*/ 	.word	0x000000ff
        /*06ec*/ 	.word	0x00000000
        /*06f0*/ 	.short	0x0101
        /*06f2*/ 	.byte	0x0c
	.zero		1


	//   ....[77]....
        /*06f4*/ 	.word	0x000093c0
        /*06f8*/ 	.word	0x000000ff
        /*06fc*/ 	.word	0x000000e0
        /*0700*/ 	.short	0x0101
        /*0702*/ 	.byte	0x10
	.zero		1


	//   ....[78]....
        /*0704*/ 	.word	0x000093d0
        /*0708*/ 	.word	0x000000ff
        /*070c*/ 	.word	0x00000000
        /*0710*/ 	.short	0x010a
        /*0712*/ 	.byte	0x11
	.zero		1


	//   ....[79]....
        /*0714*/ 	.word	0x00009a40
        /*0718*/ 	.word	0x000000ff
        /*071c*/ 	.word	0x000000c0
        /*0720*/ 	.short	0x010a
        /*0722*/ 	.byte	0x06
	.zero		1


	//   ....[80]....
        /*0724*/ 	.word	0x0000b250
        /*0728*/ 	.word	0x000000ff
        /*072c*/ 	.word	0x000000d0
        /*0730*/ 	.short	0x0101
        /*0732*/ 	.byte	0x06
	.zero		1


	//   ....[81]....
        /*0734*/ 	.word	0x0000b500
        /*0738*/ 	.word	0x000000ff
        /*073c*/ 	.word	0x000000e0
        /*0740*/ 	.short	0x0101
        /*0742*/ 	.byte	0x06
	.zero		1


	//   ....[82]....
        /*0744*/ 	.word	0x0000b510
        /*0748*/ 	.word	0x000000ff
        /*074c*/ 	.word	0x00000130
        /*0750*/ 	.short	0x010a
        /*0752*/ 	.byte	0x06
	.zero		1


	//   ....[83]....
        /*0754*/ 	.word	0x0000bb10
        /*0758*/ 	.word	0x000000ff
        /*075c*/ 	.word	0x00000130
        /*0760*/ 	.short	0x010a
        /*0762*/ 	.byte	0x04
	.zero		1


	//   ....[84]....
        /*0764*/ 	.word	0x0000bf10
        /*0768*/ 	.word	0x000000ff
        /*076c*/ 	.word	0x000000d0
        /*0770*/ 	.short	0x0101
        /*0772*/ 	.byte	0x06
	.zero		1


	//   ....[85]....
        /*0774*/ 	.word	0x0000bf30
        /*0778*/ 	.word	0x000000ff
        /*077c*/ 	.word	0x000000d8
        /*0780*/ 	.short	0x0101
        /*0782*/ 	.byte	0x06
	.zero		1


	//   ....[86]....
        /*0784*/ 	.word	0x0000c160
        /*0788*/ 	.word	0x000000ff
        /*078c*/ 	.word	0x00000130
        /*0790*/ 	.short	0x0101
        /*0792*/ 	.byte	0x06
	.zero		1


	//   ....[87]....
        /*0794*/ 	.word	0x0000c580
        /*0798*/ 	.word	0x000000ff
        /*079c*/ 	.word	0x000000d0
        /*07a0*/ 	.short	0x0101
        /*07a2*/ 	.byte	0x06
	.zero		1


	//   ....[88]....
        /*07a4*/ 	.word	0x0000c5b0
        /*07a8*/ 	.word	0x000000ff
        /*07ac*/ 	.word	0x00000138
        /*07b0*/ 	.short	0x0101
        /*07b2*/ 	.byte	0x06
	.zero		1


	//   ....[89]....
        /*07b4*/ 	.word	0x0000c8c0
        /*07b8*/ 	.word	0x000000ff
        /*07bc*/ 	.word	0x000000d8
        /*07c0*/ 	.short	0x0101
        /*07c2*/ 	.byte	0x06
	.zero		1


	//   ....[90]....
        /*07c4*/ 	.word	0x0000c8d0
        /*07c8*/ 	.word	0x000000ff
        /*07cc*/ 	.word	0x00000130
        /*07d0*/ 	.short	0x0101
        /*07d2*/ 	.byte	0x06
	.zero		1


	//   ....[91]....
        /*07d4*/ 	.word	0x0000c900
        /*07d8*/ 	.word	0x000000ff
        /*07dc*/ 	.word	0x00000138
        /*07e0*/ 	.short	0x0101
        /*07e2*/ 	.byte	0x06
	.zero		1


	//   ....[92]....
        /*07e4*/ 	.word	0x0000c970
        /*07e8*/ 	.word	0x000000ff
        /*07ec*/ 	.word	0x00000130
        /*07f0*/ 	.short	0x0101
        /*07f2*/ 	.byte	0x06
	.zero		1


	//   ....[93]....
        /*07f4*/ 	.word	0x0000c980
        /*07f8*/ 	.word	0x000000ff
        /*07fc*/ 	.word	0x00000100
        /*0800*/ 	.short	0x010a
        /*0802*/ 	.byte	0x06
	.zero		1


	//   ....[94]....
        /*0804*/ 	.word	0x0000c9f0
        /*0808*/ 	.word	0x000000ff
        /*080c*/ 	.word	0x00000150
        /*0810*/ 	.short	0x010a
        /*0812*/ 	.byte	0x06
	.zero		1


	//   ....[95]....
        /*0814*/ 	.word	0x0000d010
        /*0818*/ 	.word	0x000000ff
        /*081c*/ 	.word	0x000000d0
        /*0820*/ 	.short	0x0101
        /*0822*/ 	.byte	0x06
	.zero		1


	//   ....[96]....
        /*0824*/ 	.word	0x0000d020
        /*0828*/ 	.word	0x000000ff
        /*082c*/ 	.word	0x00000140
        /*0830*/ 	.short	0x0101
        /*0832*/ 	.byte	0x06
	.zero		1


	//   ....[97]....
        /*0834*/ 	.word	0x0000d060
        /*0838*/ 	.word	0x000000ff
        /*083c*/ 	.word	0x00000138
        /*0840*/ 	.short	0x0101
        /*0842*/ 	.byte	0x06
	.zero		1


	//   ....[98]....
        /*0844*/ 	.word	0x0000d070
        /*0848*/ 	.word	0x000000ff
        /*084c*/ 	.word	0x00000108
        /*0850*/ 	.short	0x010a
        /*0852*/ 	.byte	0x06
	.zero		1


	//   ....[99]....
        /*0854*/ 	.word	0x0000d090
        /*0858*/ 	.word	0x000000ff
        /*085c*/ 	.word	0x00000158
        /*0860*/ 	.short	0x010a
        /*0862*/ 	.byte	0x06
	.zero		1


	//   ....[100]....
        /*0864*/ 	.word	0x0000d8c0
        /*0868*/ 	.word	0x000000ff
        /*086c*/ 	.word	0x000000d8
        /*0870*/ 	.short	0x0101
        /*0872*/ 	.byte	0x06
	.zero		1


	//   ....[101]....
        /*0874*/ 	.word	0x0000d8d0
        /*0878*/ 	.word	0x000000ff
        /*087c*/ 	.word	0x00000148
        /*0880*/ 	.short	0x0101
        /*0882*/ 	.byte	0x06
	.zero		1


	//   ....[102]....
        /*0884*/ 	.word	0x0000d910
        /*0888*/ 	.word	0x000000ff
        /*088c*/ 	.word	0x00000158
        /*0890*/ 	.short	0x010a
        /*0892*/ 	.byte	0x06
	.zero		1


	//   ....[103]....
        /*0894*/ 	.word	0x0000d960
        /*0898*/ 	.word	0x00000002
        /*089c*/ 	.word	0x00000140
        /*08a0*/ 	.short	0x010a
        /*08a2*/ 	.byte	0xff
	.zero		1


	//   ....[104]....
        /*08a4*/ 	.word	0x0000d9c0
        /*08a8*/ 	.word	0x00000002
        /*08ac*/ 	.word	0x00000148
        /*08b0*/ 	.short	0x010a
        /*08b2*/ 	.byte	0xff
	.zero		1


	//   ....[105]....
        /*08b4*/ 	.word	0x0000da20
        /*08b8*/ 	.word	0x00000002
        /*08bc*/ 	.word	0x00000000
        /*08c0*/ 	.short	0x010a
        /*08c2*/ 	.byte	0xff
	.zero		1


	//   ....[106]....
        /*08c4*/ 	.word	0x0000da80
        /*08c8*/ 	.word	0x00000002
        /*08cc*/ 	.word	0x00000020
        /*08d0*/ 	.short	0x010a
        /*08d2*/ 	.byte	0xff
	.zero		1


	//   ....[107]....
        /*08d4*/ 	.word	0x0000dae0
        /*08d8*/ 	.word	0x00000002
        /*08dc*/ 	.word	0x00000008
        /*08e0*/ 	.short	0x010a
        /*08e2*/ 	.byte	0xff
	.zero		1


	//   ....[108]....
        /*08e4*/ 	.word	0x0000db50
        /*08e8*/ 	.word	0x0000000a
        /*08ec*/ 	.word	0x00000000
        /*08f0*/ 	.short	0x010a
        /*08f2*/ 	.byte	0xff
	.zero		1


	//   ....[109]....
        /*08f4*/ 	.word	0x0000dbd0
        /*08f8*/ 	.word	0x0000000a
        /*08fc*/ 	.word	0x000000d0
        /*0900*/ 	.short	0x010a
        /*0902*/ 	.byte	0xff
	.zero		1


	//   ....[110]....
        /*0904*/ 	.word	0x0000dc50
        /*0908*/ 	.word	0x0000000a
        /*090c*/ 	.word	0x000000e0
        /*0910*/ 	.short	0x010a
        /*0912*/ 	.byte	0xff
	.zero		1


	//   ....[111]....
        /*0914*/ 	.word	0x0000dcc0
        /*0918*/ 	.word	0x0000000a
        /*091c*/ 	.word	0x00000000
        /*0920*/ 	.short	0x010a
        /*0922*/ 	.byte	0xff
	.zero		1


	//   ....[112]....
        /*0924*/ 	.word	0x0000dd40
        /*0928*/ 	.word	0x0000000a
        /*092c*/ 	.word	0x000000d8
        /*0930*/ 	.short	0x010a
        /*0932*/ 	.byte	0xff
	.zero		1


	//   ....[113]....
        /*0934*/ 	.word	0x0000ddc0
        /*0938*/ 	.word	0x0000000a
        /*093c*/ 	.word	0x000000e8
        /*0940*/ 	.short	0x010a
        /*0942*/ 	.byte	0xff
	.zero		1


	//   ....[114]....
        /*0944*/ 	.word	0x0000de30
        /*0948*/ 	.word	0x00000002
        /*094c*/ 	.word	0x00000020
        /*0950*/ 	.short	0x010a
        /*0952*/ 	.byte	0xff
	.zero		1


	//   ....[115]....
        /*0954*/ 	.word	0x0000deb0
        /*0958*/ 	.word	0x00000002
        /*095c*/ 	.word	0x000000d0
        /*0960*/ 	.short	0x010a
        /*0962*/ 	.byte	0xff
	.zero		1


	//   ....[116]....
        /*0964*/ 	.word	0x0000df30
        /*0968*/ 	.word	0x00000002
        /*096c*/ 	.word	0x000000e0
        /*0970*/ 	.short	0x010a
        /*0972*/ 	.byte	0xff
	.zero		1


	//   ....[117]....
        /*0974*/ 	.word	0x0000dfb0
        /*0978*/ 	.word	0x00000002
        /*097c*/ 	.word	0x000000d8
        /*0980*/ 	.short	0x010a
        /*0982*/ 	.byte	0xff
	.zero		1


	//   ....[118]....
        /*0984*/ 	.word	0x0000e040
        /*0988*/ 	.word	0x00000002
        /*098c*/ 	.word	0x000000e8
        /*0990*/ 	.short	0x010a
        /*0992*/ 	.byte	0xff
	.zero		1


	//   ....[119]....
        /*0994*/ 	.word	0x0000e0c0
        /*0998*/ 	.word	0x00000002
        /*099c*/ 	.word	0x00000070
        /*09a0*/ 	.short	0x010a
        /*09a2*/ 	.byte	0xff
	.zero		1


	//   ....[120]....
        /*09a4*/ 	.word	0x0000e140
        /*09a8*/ 	.word	0x00000002
        /*09ac*/ 	.word	0x00000010
        /*09b0*/ 	.short	0x010a
        /*09b2*/ 	.byte	0xff
	.zero		1


	//   ....[121]....
        /*09b4*/ 	.word	0x0000e1c0
        /*09b8*/ 	.word	0x00000002
        /*09bc*/ 	.word	0x00000018
        /*09c0*/ 	.short	0x010a
        /*09c2*/ 	.byte	0xff
	.zero		1


	//   ....[122]....
        /*09c4*/ 	.word	0x0000e240
        /*09c8*/ 	.word	0x00000002
        /*09cc*/ 	.word	0x00000078
        /*09d0*/ 	.short	0x010a
        /*09d2*/ 	.byte	0xff
	.zero		1


	//   ....[123]....
        /*09d4*/ 	.word	0x0000e2b0
        /*09d8*/ 	.word	0x00000002
        /*09dc*/ 	.word	0x00000070
        /*09e0*/ 	.short	0x010a
        /*09e2*/ 	.byte	0xff
	.zero		1


	//   ....[124]....
        /*09e4*/ 	.word	0x0000e320
        /*09e8*/ 	.word	0x00000002
        /*09ec*/ 	.word	0x00000070
        /*09f0*/ 	.short	0x010a
        /*09f2*/ 	.byte	0xff
	.zero		1


	//   ....[125]....
        /*09f4*/ 	.word	0x0000e390
        /*09f8*/ 	.word	0x00000002
        /*09fc*/ 	.word	0x00000070
        /*0a00*/ 	.short	0x010a
        /*0a02*/ 	.byte	0xff
	.zero		1


	//   ....[126]....
        /*0a04*/ 	.word	0x0000e400
        /*0a08*/ 	.word	0x00000002
        /*0a0c*/ 	.word	0x00000018
        /*0a10*/ 	.short	0x010a
        /*0a12*/ 	.byte	0xff
	.zero		1


	//   ....[127]....
        /*0a14*/ 	.word	0x0000e470
        /*0a18*/ 	.word	0x000000ff
        /*0a1c*/ 	.word	0x00000000
        /*0a20*/ 	.short	0x010a
        /*0a22*/ 	.byte	0x11
	.zero		1


	//   ....[128]....
        /*0a24*/ 	.word	0x0000e4c0
        /*0a28*/ 	.word	0x000000ff
        /*0a2c*/ 	.word	0x00000000
        /*0a30*/ 	.short	0x010a
        /*0a32*/ 	.byte	0x12
	.zero		1


	//   ....[129]....
        /*0a34*/ 	.word	0x0000e510
        /*0a38*/ 	.word	0x000000ff
        /*0a3c*/ 	.word	0x00000000
        /*0a40*/ 	.short	0x010a
        /*0a42*/ 	.byte	0x11
	.zero		1


	//   ....[130]....
        /*0a44*/ 	.word	0x0000e580
        /*0a48*/ 	.word	0x000000ff
        /*0a4c*/ 	.word	0x00000000
        /*0a50*/ 	.short	0x010a
        /*0a52*/ 	.byte	0x12
	.zero		1


	//   ....[131]....
        /*0a54*/ 	.word	0x0000e5f0
        /*0a58*/ 	.word	0x000000ff
        /*0a5c*/ 	.word	0x00000000
        /*0a60*/ 	.short	0x010a
        /*0a62*/ 	.byte	0x11
	.zero		1


	//   ....[132]....
        /*0a64*/ 	.word	0x0000e680
        /*0a68*/ 	.word	0x00000004
        /*0a6c*/ 	.word	0x00000000
        /*0a70*/ 	.short	0x010a
        /*0a72*/ 	.byte	0xff
	.zero		1


	//   ....[133]....
        /*0a74*/ 	.word	0x0000e710
        /*0a78*/ 	.word	0x00000004
        /*0a7c*/ 	.word	0x00000000
        /*0a80*/ 	.short	0x010a
        /*0a82*/ 	.byte	0xff
	.zero		1


	//   ....[134]....
        /*0a84*/ 	.word	0x0000e7a0
        /*0a88*/ 	.word	0x00000000
        /*0a8c*/ 	.word	0x00000000
        /*0a90*/ 	.short	0x010a
        /*0a92*/ 	.byte	0xff
	.zero		1


	//   ....[135]....
        /*0a94*/ 	.word	0x0000e7f0
        /*0a98*/ 	.word	0x000000ff
        /*0a9c*/ 	.word	0x00000100
        /*0aa0*/ 	.short	0x010a
        /*0aa2*/ 	.byte	0x06
	.zero		1


	//   ....[136]....
        /*0aa4*/ 	.word	0x0000e860
        /*0aa8*/ 	.word	0x000000ff
        /*0aac*/ 	.word	0x00000150
        /*0ab0*/ 	.short	0x010a
        /*0ab2*/ 	.byte	0x06
	.zero		1


	//   ....[137]....
        /*0ab4*/ 	.word	0x0000e8b0
        /*0ab8*/ 	.word	0x000000ff
        /*0abc*/ 	.word	0x00000108
        /*0ac0*/ 	.short	0x010a
        /*0ac2*/ 	.byte	0x06
	.zero		1


	//   ....[138]....
        /*0ac4*/ 	.word	0x0000e920
        /*0ac8*/ 	.word	0x000000ff
        /*0acc*/ 	.word	0x00000158
        /*0ad0*/ 	.short	0x010a
        /*0ad2*/ 	.byte	0x06
	.zero		1


	//   ....[139]....
        /*0ad4*/ 	.word	0x0000e980
        /*0ad8*/ 	.word	0x000000ff
        /*0adc*/ 	.word	0x00000158
        /*0ae0*/ 	.short	0x010a
        /*0ae2*/ 	.byte	0x06
	.zero		1


	//----- nvinfo : EIATTR_NUM_MBARRIERS
	.align		4
.L_76:
        /*0ae4*/ 	.byte	0x03, 0x38
        /*0ae6*/ 	.short	0x002c


	//----- nvinfo : EIATTR_EXIT_INSTR_OFFSETS
	.align		4
        /*0ae8*/ 	.byte	0x04, 0x1c
        /*0aea*/ 	.short	(.L_78 - .L_77)


	//   ....[0]....
.L_77:
        /*0aec*/ 	.word	0x0000bb70


	//   ....[1]....
        /*0af0*/ 	.word	0x0000d940


	//----- nvinfo : EIATTR_INDIRECT_BRANCH_TARGETS
	.align		4
.L_78:
        /*0af4*/ 	.byte	0x04, 0x34
        /*0af6*/ 	.short	(.L_80 - .L_79)


	//   ....[0]....
.L_79:
        /*0af8*/ 	.word	.L_x_136@srel
        /*0afc*/ 	.short	0x0
        /*0afe*/ 	.short	0x0
        /*0b00*/ 	.word	0x3
        /*0b04*/ 	.word	.L_x_137@srel
        /*0b08*/ 	.word	.L_x_138@srel
        /*0b0c*/ 	.word	.L_x_2@srel


	//----- nvinfo : EIATTR_REQNTID
	.align		4
.L_80:
        /*0b10*/ 	.byte	0x04, 0x10
        /*0b12*/ 	.short	(.L_82 - .L_81)
.L_81:
        /*0b14*/ 	.word	0x00000200
        /*0b18*/ 	.word	0x00000001
        /*0b1c*/ 	.word	0x00000001


	//----- nvinfo : EIATTR_CRS_STACK_SIZE
	.align		4
.L_82:
        /*0b20*/ 	.byte	0x04, 0x1e
        /*0b22*/ 	.short	(.L_84 - .L_83)
.L_83:
        /*0b24*/ 	.word	0x00000000


	//----- nvinfo : EIATTR_CBANK_PARAM_SIZE
	.align		4
.L_84:
        /*0b28*/ 	.byte	0x03, 0x19
        /*0b2a*/ 	.short	0x02e8


	//----- nvinfo : EIATTR_PARAM_CBANK
	.align		4
        /*0b2c*/ 	.byte	0x04, 0x0a
        /*0b2e*/ 	.short	(.L_86 - .L_85)
	.align		4
.L_85:
        /*0b30*/ 	.word	index@(.nv.constant0.kernel_cutlass_kernel_flash_attncuteflash_fwd_sm100FlashAttentionForwardSm100_object_at__tensor0000o6411101213_tensor0000o6411101213_tensor0000o6410111213_tensor0000o6411101213_tensorptrf_0)
        /*0b34*/ 	.short	0x0380
        /*0b36*/ 	.short	0x02e8


	//----- nvinfo : EIATTR_SW_WAR
	.align		4
.L_86:
        /*0b38*/ 	.byte	0x04, 0x36
        /*0b3a*/ 	.short	(.L_88 - .L_87)
.L_87:
        /*0b3c*/ 	.word	0x00000008
.L_88:


//--------------------- .nv.compat                --------------------------
	.section	.nv.compat,"",@"SHT_CUDA_COMPAT_INFO"
	.align	4
        /*0000*/ 	.byte	0x02, 0x02, 0x02, 0x00, 0x02, 0x05, 0x05, 0x00, 0x02, 0x03, 0x01, 0x00, 0x02, 0x06, 0x01, 0x00


//--------------------- .nv.callgraph             --------------------------
	.section	.nv.callgraph,"",@"SHT_CUDA_CALLGRAPH"
	.align	4
	.sectionentsize	8
	.align		4
        /*0000*/ 	.word	0x00000000
	.align		4
        /*0004*/ 	.word	0xffffffff
	.align		4
        /*0008*/ 	.word	0x00000000
	.align		4
        /*000c*/ 	.word	0xfffffffe
	.align		4
        /*0010*/ 	.word	0x00000000
	.align		4
        /*0014*/ 	.word	0xfffffffd
	.align		4
        /*0018*/ 	.word	0x00000000
	.align		4
        /*001c*/ 	.word	0xfffffffc


//--------------------- .nv.constant2.kernel_cutlass_kernel_flash_attncuteflash_fwd_sm100FlashAttentionForwardSm100_object_at__tensor0000o6411101213_tensor0000o6411101213_tensor0000o6410111213_tensor0000o6411101213_tensorptrf_0 --------------------------
	.section	.nv.constant2.kernel_cutlass_kernel_flash_attncuteflash_fwd_sm100FlashAttentionForwardSm100_object_at__tensor0000o6411101213_tensor0000o6411101213_tensor0000o6410111213_tensor0000o6411101213_tensorptrf_0,"a",@progbits
	.sectionflags	@""
	.align	4
.nv.constant2.kernel_cutlass_kernel_flash_attncuteflash_fwd_sm100FlashAttentionForwardSm100_object_at__tensor0000o6411101213_tensor0000o6411101213_tensor0000o6410111213_tensor0000o6411101213_tensorptrf_0:
        /*0000*/ 	.byte	0x50, 0x0b, 0x00, 0x00, 0x30, 0x06, 0x00, 0x00, 0xd0, 0x43, 0x00, 0x00


//--------------------- .text.kernel_cutlass_kernel_flash_attncuteflash_fwd_sm100FlashAttentionForwardSm100_object_at__tensor0000o6411101213_tensor0000o6411101213_tensor0000o6410111213_tensor0000o6411101213_tensorptrf_0 --------------------------
	.section	.text.kernel_cutlass_kernel_flash_attncuteflash_fwd_sm100FlashAttentionForwardSm100_object_at__tensor0000o6411101213_tensor0000o6411101213_tensor0000o6410111213_tensor0000o6411101213_tensorptrf_0,"ax",@progbits
	.align	128
        .global         kernel_cutlass_kernel_flash_attncuteflash_fwd_sm100FlashAttentionForwardSm100_object_at__tensor0000o6411101213_tensor0000o6411101213_tensor0000o6410111213_tensor0000o6411101213_tensorptrf_0
        .type           kernel_cutlass_kernel_flash_attncuteflash_fwd_sm100FlashAttentionForwardSm100_object_at__tensor0000o6411101213_tensor0000o6411101213_tensor0000o6410111213_tensor0000o6411101213_tensorptrf_0,@function
        .size           kernel_cutlass_kernel_flash_attncuteflash_fwd_sm100FlashAttentionForwardSm100_object_at__tensor0000o6411101213_tensor0000o6411101213_tensor0000o6410111213_tensor0000o6411101213_tensorptrf_0,(.L_x_142 - kernel_cutlass_kernel_flash_attncuteflash_fwd_sm100FlashAttentionForwardSm100_object_at__tensor0000o6411101213_tensor0000o6411101213_tensor0000o6410111213_tensor0000o6411101213_tensorptrf_0)
        .other          kernel_cutlass_kernel_flash_attncuteflash_fwd_sm100FlashAttentionForwardSm100_object_at__tensor0000o6411101213_tensor0000o6411101213_tensor0000o6410111213_tensor0000o6411101213_tensorptrf_0,@"STO_CUDA_ENTRY STV_DEFAULT"
kernel_cutlass_kernel_flash_attncuteflash_fwd_sm100FlashAttentionForwardSm100_object_at__tensor0000o6411101213_tensor0000o6411101213_tensor0000o6410111213_tensor0000o6411101213_tensorptrf_0:
.text.kernel_cutlass_kernel_flash_attncuteflash_fwd_sm100FlashAttentionForwardSm100_object_at__tensor0000o6411101213_tensor0000o6411101213_tensor0000o6410111213_tensor0000o6411101213_tensorptrf_0:
[----:B------:R-:W1:Y:S01]  /*0000*/  LDC R1, c[0x0][0x37c] ;  /* 0x0000df00ff017b82 */ /* 0x000e620000000800 */
[----:B------:R-:W2:Y:S02]  /*0010*/  S2R R0, SR_TID.X ;  /* 0x0000000000007919 */ /* 0x000ea40000002100 */
[----:B--2---:R-:W-:-:S04]  /*0020*/  SHF.R.U32.HI R2, RZ, 0x5, R0 ;  /* 0x00000005ff027819 */ /* 0x004fc80000011600 */
[----:B------:R-:W-:-:S13]  /*0030*/  R2UR UR53, R2 ;  /* 0x00000000023572ca */ /* 0x000fda00000e0000 */
[----:B------:R-:W-:-:S09]  /*0040*/  UISETP.NE.AND UP0, UPT, UR53, URZ, UPT ;  /* 0x000000ff3500728c */ /* 0x000fd2000bf05270 */
[----:B-1----:R-:W-:Y:S05]  /*0050*/  BRA.U UP0, `(.L_x_0) ;  /* 0x0000000500487547 */ /* 0x002fea000b800000 */
[----:B------:R-:W1:Y:S01]  /*0060*/  S2UR UR6, SR_CgaCtaId ;  /* 0x00000000000679c3 */ /* 0x000e620000008800 */
[----:B------:R-:W2:Y:S01]  /*0070*/  LDCU.64 UR4, c[0x0][0x348] ;  /* 0x00006900ff0477ac */ /* 0x000ea20008000a00 */
[----:B------:R-:W-:Y:S01]  /*0080*/  UMOV UR7, 0x400 ;  /* 0x0000040000077882 */ /* 0x000fe20000000000 */
[----:B------:R-:W-:Y:S01]  /*0090*/  UMOV UR8, 0x1 ;  /* 0x0000000100087882 */ /* 0x000fe20000000000 */
[----:B------:R-:W-:Y:S01]  /*00a0*/  UMOV UR22, 0x100 ;  /* 0x0000010000167882 */ /* 0x000fe20000000000 */
[----:B------:R-:W-:Y:S01]  /*00b0*/  UMOV UR20, 0x4 ;  /* 0x0000000400147882 */ /* 0x000fe20000000000 */
[----:B------:R-:W-:-:S04]  /*00c0*/  UIADD3 UR22, UPT, UPT, -UR22, 0x100000, URZ ;  /* 0x0010000016167890 */ /* 0x000fc8000fffe1ff */
[----:B------:R-:W-:Y:S02]  /*00d0*/  USHF.L.U32 UR23, UR22, 0xb, URZ ;  /* 0x0000000b16177899 */ /* 0x000fe400080006ff */
[----:B------:R-:W-:Y:S01]  /*00e0*/  USHF.L.U32 UR22, UR22, 0x1, URZ ;  /* 0x0000000116167899 */ /* 0x000fe200080006ff */
[----:B------:R-:W-:Y:S01]  /*00f0*/  UMOV UR9, 0x80 ;  /* 0x0000008000097882 */ /* 0x000fe20000000000 */
[----:B------:R-:W-:-:S04]  /*0100*/  UIADD3 UR20, UPT, UPT, -UR20, 0x100000, URZ ;  /* 0x0010000014147890 */ /* 0x000fc8000fffe1ff */
[----:B------:R-:W-:Y:S02]  /*0110*/  USHF.L.U32 UR21, UR20, 0xb, URZ ;  /* 0x0000000b14157899 */ /* 0x000fe400080006ff */
[----:B------:R-:W-:Y:S01]  /*0120*/  USHF.L.U32 UR20, UR20, 0x1, URZ ;  /* 0x0000000114147899 */ /* 0x000fe200080006ff */
[----:B------:R-:W-:Y:S02]  /*0130*/  UMOV UR18, 0x20 ;  /* 0x0000002000127882 */ /* 0x000fe40000000000 */
[----:B------:R-:W-:-:S04]  /*0140*/  UIADD3 UR18, UPT, UPT, -UR18, 0x100000, URZ ;  /* 0x0010000012127890 */ /* 0x000fc8000fffe1ff */
[----:B------:R-:W-:Y:S02]  /*0150*/  USHF.L.U32 UR19, UR18, 0xb, URZ ;  /* 0x0000000b12137899 */ /* 0x000fe400080006ff */
[----:B------:R-:W-:Y:S02]  /*0160*/  USHF.L.U32 UR18, UR18, 0x1, URZ ;  /* 0x0000000112127899 */ /* 0x000fe400080006ff */
[----:B--2---:R-:W-:Y:S02]  /*0170*/  UIADD3 UR16, UP3, UPT, UR4, 0x80, URZ ;  /* 0x0000008004107890 */ /* 0x004fe4000ff7e0ff */
[----:B------:R-:W-:Y:S02]  /*0180*/  UIADD3 UR14, UP2, UPT, UR4, 0x100, URZ ;  /* 0x00000100040e7890 */ /* 0x000fe4000ff5e0ff */
[----:B------:R-:W-:Y:S02]  /*0190*/  UIADD3 UR12, UP1, UPT, UR4, 0x180, URZ ;  /* 0x00000180040c7890 */ /* 0x000fe4000ff3e0ff */
[----:B------:R-:W-:-:S02]  /*01a0*/  UIADD3 UR10, UP0, UPT, UR4, 0x200, URZ ;  /* 0x00000200040a7890 */ /* 0x000fc4000ff1e0ff */
[----:B-1----:R-:W-:Y:S02]  /*01b0*/  ULEA UR4, UR6, UR7, 0x18 ;  /* 0x0000000706047291 */ /* 0x002fe4000f8ec0ff */
[----:B------:R-:W-:-:S04]  /*01c0*/  UIADD3 UR6, UPT, UPT, -UR8, 0x100000, URZ ;  /* 0x0010000008067890 */ /* 0x000fc8000fffe1ff */
[----:B------:R-:W-:Y:S02]  /*01d0*/  USHF.L.U32 UR7, UR6, 0xb, URZ ;  /* 0x0000000b06077899 */ /* 0x000fe400080006ff */
[----:B------:R-:W-:Y:S02]  /*01e0*/  USHF.L.U32 UR6, UR6, 0x1, URZ ;  /* 0x0000000106067899 */ /* 0x000fe400080006ff */
[----:B------:R-:W-:Y:S02]  /*01f0*/  UIADD3.X UR17, UPT, UPT, URZ, UR5, URZ, UP3, !UPT ;  /* 0x00000005ff117290 */ /* 0x000fe40009ffe4ff */
[----:B------:R-:W-:-:S04]  /*0200*/  UIADD3 UR8, UPT, UPT, -UR9, 0x100000, URZ ;  /* 0x0010000009087890 */ /* 0x000fc8000fffe1ff */
[----:B------:R-:W-:Y:S02]  /*0210*/  USHF.L.U32 UR9, UR8, 0xb, URZ ;  /* 0x0000000b08097899 */ /* 0x000fe400080006ff */
[----:B------:R-:W-:Y:S02]  /*0220*/  USHF.L.U32 UR8, UR8, 0x1, URZ ;  /* 0x0000000108087899 */ /* 0x000fe400080006ff */
[----:B------:R-:W-:Y:S02]  /*0230*/  UIADD3.X UR15, UPT, UPT, URZ, UR5, URZ, UP2, !UPT ;  /* 0x00000005ff0f7290 */ /* 0x000fe400097fe4ff */
[----:B------:R-:W-:Y:S02]  /*0240*/  UIADD3.X UR13, UPT, UPT, URZ, UR5, URZ, UP1, !UPT ;  /* 0x00000005ff0d7290 */ /* 0x000fe40008ffe4ff */
[----:B------:R-:W-:Y:S01]  /*0250*/  UIADD3.X UR11, UPT, UPT, URZ, UR5, URZ, UP0, !UPT ;  /* 0x00000005ff0b7290 */ /* 0x000fe200087fe4ff */
[----:B------:R1:W-:Y:S04]  /*0260*/  UTMACCTL.PF [UR16] ;  /* 0x00000000100079b9 */ /* 0x0003e80008040000 */
[----:B------:R1:W-:Y:S02]  /*0270*/  UTMACCTL.PF [UR14] ;  /* 0x000000000e0079b9 */ /* 0x0003e40008040000 */
[----:B------:R1:W-:Y:S02]  /*0280*/  UTMACCTL.PF [UR12] ;  /* 0x000000000c0079b9 */ /* 0x0003e40008040000 */
[----:B------:R1:W-:Y:S01]  /*0290*/  UTMACCTL.PF [UR10] ;  /* 0x000000000a0079b9 */ /* 0x0003e20008040000 */
[----:B------:R-:W2:Y:S02]  /*02a0*/  FENCE.VIEW.ASYNC.S ;  /* 0x00000000000073c6 */ /* 0x000ea40000000000 */
[----:B--2---:R1:W2:Y:S01]  /*02b0*/  SYNCS.EXCH.64 URZ, [UR4], UR6 ;  /* 0x0000000604ff75b2 */ /* 0x0042a20008000100 */
[----:B------:R1:W3:Y:S01]  /*02c0*/  SYNCS.EXCH.64 URZ, [UR4+0x8], UR6 ;  /* 0x0000080604ff75b2 */ /* 0x0002e20008000100 */
[----:B------:R1:W4:Y:S01]  /*02d0*/  SYNCS.EXCH.64 URZ, [UR4+0x10], UR6 ;  /* 0x0000100604ff75b2 */ /* 0x0003220008000100 */
[----:B------:R1:W5:Y:S01]  /*02e0*/  SYNCS.EXCH.64 URZ, [UR4+0x18], UR6 ;  /* 0x0000180604ff75b2 */ /* 0x0003620008000100 */
[----:B------:R1:W1:Y:S01]  /*02f0*/  SYNCS.EXCH.64 URZ, [UR4+0x20], UR6 ;  /* 0x0000200604ff75b2 */ /* 0x0002620008000100 */
        /* <DEDUP_REMOVED lines=39> */
[----:B--2345:R-:W-:Y:S01]  /*0570*/  NOP ;  /* 0x0000000000007918 */ /* 0x03cfe20000000000 */
.L_x_0:
[----:B------:R-:W-:Y:S01]  /*0580*/  NOP ;  /* 0x0000000000007918 */ /* 0x000fe20000000000 */
[----:B------:R-:W-:Y:S01]  /*0590*/  UISETP.GT.AND UP0, UPT, UR53, 0xd, UPT ;  /* 0x0000000d3500788c */ /* 0x000fe2000bf04270 */
[----:B-1----:R-:W-:Y:S08]  /*05a0*/  BAR.SYNC.DEFER_BLOCKING 0x0 ;  /* 0x0000000000007b1d */ /* 0x002ff00000010000 */
[----:B------:R-:W-:Y:S05]  /*05b0*/  BRA.U UP0, `(.L_x_1) ;  /* 0x0000002d00747547 */ /* 0x000fea000b800000 */
[----:B------:R-:W-:Y:S01]  /*05c0*/  IMAD.MOV.U32 R3, RZ, RZ, -0xc ;  /* 0xfffffff4ff037424 */ /* 0x000fe200078e00ff */
[----:B------:R-:W-:-:S04]  /*05d0*/  MOV R2, UR53 ;  /* 0x0000003500027c02 */ /* 0x000fc80008000f00 */
[----:B------:R-:W-:-:S05]  /*05e0*/  VIADDMNMX.U32 R2, R3, R2, 0x2, PT ;  /* 0x0000000203027446 */ /* 0x000fca0003800002 */
[----:B------:R-:W-:-:S04]  /*05f0*/  IMAD.SHL.U32 R4, R2, 0x4, RZ ;  /* 0x0000000402047824 */ /* 0x000fc800078e00ff */
[----:B------:R-:W1:Y:S02]  /*0600*/  LDC R2, c[0x2][R4] ;  /* 0x0080000004027b82 */ /* 0x000e640000000800 */
[----:B-1----:R-:W-:-:S04]  /*0610*/  SHF.R.S32.HI R3, RZ, 0x1f, R2 ;  /* 0x0000001fff037819 */ /* 0x002fc80000011402 */
.L_x_136:
[----:B------:R-:W-:Y:S05]  /*0620*/  BRX R2 -0x630                                                                                                                                                                                                      (*"BRANCH_TARGETS .L_x_137,.L_x_138,.L_x_2"*) ;  /* 0xfffffff802747949 */ /* 0x000fea000383ffff */
.L_x_138:
[----:B------:R-:W-:-:S08]  /*0630*/  NOP ;  /* 0x0000000000007918 */ /* 0x000fd00000000000 */
[----:B------:R-:W1:-:S00]  /*0640*/  USETMAXREG.DEALLOC.CTAPOOL 0x30 ;  /* 0x00000030000079c8 */ /* 0x000e4000080e0500 */
[----:B------:R-:W2:Y:S01]  /*0650*/  S2UR UR14, SR_CTAID.X ;  /* 0x00000000000e79c3 */ /* 0x000ea20000002500 */
[----:B------:R-:W2:Y:S01]  /*0660*/  LDCU UR4, c[0x0][0x640] ;  /* 0x0000c800ff0477ac */ /* 0x000ea20008000800 */
[----:B------:R-:W3:Y:S01]  /*0670*/  LDCU.U8 UR8, c[0x0][0x644] ;  /* 0x0000c880ff0877ac */ /* 0x000ee20008000000 */
[----:B------:R-:W4:Y:S01]  /*0680*/  LDCU.U8 UR7, c[0x0][0x645] ;  /* 0x0000c8a0ff0777ac */ /* 0x000f220008000000 */
[----:B------:R-:W5:Y:S01]  /*0690*/  LDCU UR6, c[0x0][0x654] ;  /* 0x0000ca80ff0677ac */ /* 0x000f620008000800 */
[----:B------:R-:W1:Y:S01]  /*06a0*/  LDCU.U8 UR13, c[0x0][0x638] ;  /* 0x0000c700ff0d77ac */ /* 0x000e620008000000 */
[----:B------:R-:W1:Y:S01]  /*06b0*/  LDCU.U8 UR15, c[0x0][0x650] ;  /* 0x0000ca00ff0f77ac */ /* 0x000e620008000000 */
[----:B--2---:R-:W-:Y:S01]  /*06c0*/  UIMAD.WIDE.U32 UR4, UR14, UR4, URZ ;  /* 0x000000040e0472a5 */ /* 0x004fe2000f8e00ff */
[----:B------:R-:W2:Y:S03]  /*06d0*/  LDCU.U8 UR11, c[0x0][0x639] ;  /* 0x0000c720ff0b77ac */ /* 0x000ea60008000000 */
[----:B------:R-:W-:Y:S01]  /*06e0*/  UIADD3 UR4, UPT, UPT, -UR5, UR14, URZ ;  /* 0x0000000e05047290 */ /* 0x000fe2000fffe1ff */
[----:B------:R-:W2:Y:S03]  /*06f0*/  LDCU.U8 UR12, c[0x0][0x651] ;  /* 0x0000ca20ff0c77ac */ /* 0x000ea60008000000 */
[----:B---3--:R-:W-:Y:S01]  /*0700*/  USHF.R.U32.HI UR4, URZ, UR8, UR4 ;  /* 0x00000008ff047299 */ /* 0x008fe20008011604 */
[----:B------:R-:W3:Y:S03]  /*0710*/  LDCU.64 UR8, c[0x0][0x630] ;  /* 0x0000c600ff0877ac */ /* 0x000ee60008000a00 */
[----:B------:R-:W-:-:S04]  /*0720*/  UIADD3 UR4, UPT, UPT, UR5, UR4, URZ ;  /* 0x0000000405047290 */ /* 0x000fc8000fffe0ff */
[----:B----4-:R-:W-:Y:S01]  /*0730*/  USHF.R.U32.HI UR10, URZ, UR7, UR4 ;  /* 0x00000007ff0a7299 */ /* 0x010fe20008011604 */
[----:B------:R-:W4:Y:S03]  /*0740*/  LDCU UR7, c[0x0][0x63c] ;  /* 0x0000c780ff0777ac */ /* 0x000f260008000800 */
[----:B-----5:R-:W-:Y:S02]  /*0750*/  UISETP.GE.AND UP0, UPT, UR10, UR6, UPT ;  /* 0x000000060a00728c */ /* 0x020fe4000bf06270 */
[----:B------:R-:W-:Y:S02]  /*0760*/  UIADD3 UR4, UPT, UPT, -UR10, URZ, URZ ;  /* 0x000000ff0a047290 */ /* 0x000fe4000fffe1ff */
[----:B-1----:R-:W-:Y:S01]  /*0770*/  USEL UR6, UR13, UR15, !UP0 ;  /* 0x0000000f0d067287 */ /* 0x002fe2000c000000 */
[----:B------:R-:W1:Y:S03]  /*0780*/  LDCU.U8 UR15, c[0x0][0x62c] ;  /* 0x0000c580ff0f77ac */ /* 0x000e660008000000 */
[----:B------:R-:W-:-:S03]  /*0790*/  ULOP3.LUT UR6, UR6, 0xff, URZ, 0xc0, !UPT ;  /* 0x000000ff06067892 */ /* 0x000fc6000f8ec0ff */
[----:B---3--:R-:W3:Y:S01]  /*07a0*/  @UP0 LDCU UR9, c[0x0][0x64c] ;  /* 0x0000c980ff0907ac */ /* 0x008ee20008000800 */
[----:B----4-:R-:W-:Y:S01]  /*07b0*/  UIMAD UR7, UR4, UR7, UR14 ;  /* 0x00000007040772a4 */ /* 0x010fe2000f8e020e */
[----:B------:R-:W4:Y:S03]  /*07c0*/  @UP0 LDCU UR8, c[0x0][0x648] ;  /* 0x0000c900ff0807ac */ /* 0x000f260008000800 */
[----:B---3--:R-:W-:Y:S02]  /*07d0*/  UIMAD.WIDE.U32 UR4, UR7, UR9, URZ ;  /* 0x00000009070472a5 */ /* 0x008fe4000f8e00ff */
[----:B--2---:R-:W-:Y:S02]  /*07e0*/  USEL UR9, UR11, UR12, !UP0 ;  /* 0x0000000c0b097287 */ /* 0x004fe4000c000000 */
[----:B------:R-:W-:Y:S01]  /*07f0*/  UIADD3 UR4, UPT, UPT, UR7, -UR5, URZ ;  /* 0x8000000507047290 */ /* 0x000fe2000fffe0ff */
[----:B------:R-:W2:Y:S03]  /*0800*/  LDCU.64 UR12, c[0x0][0x620] ;  /* 0x0000c400ff0c77ac */ /* 0x000ea60008000a00 */
[----:B------:R-:W-:-:S02]  /*0810*/  USHF.R.U32.HI UR4, URZ, UR6, UR4 ;  /* 0x00000006ff047299 */ /* 0x000fc40008011604 */
[----:B------:R-:W-:Y:S02]  /*0820*/  ULOP3.LUT UR6, UR9, 0xff, URZ, 0xc0, !UPT ;  /* 0x000000ff09067892 */ /* 0x000fe4000f8ec0ff */
[----:B------:R-:W-:Y:S01]  /*0830*/  UIADD3 UR4, UPT, UPT, UR5, UR4, URZ ;  /* 0x0000000405047290 */ /* 0x000fe2000fffe0ff */
[----:B------:R-:W3:Y:S03]  /*0840*/  LDCU UR5, c[0x0][0x628] ;  /* 0x0000c500ff0577ac */ /* 0x000ee60008000800 */
[----:B------:R-:W-:Y:S01]  /*0850*/  USHF.R.U32.HI UR9, URZ, UR6, UR4 ;  /* 0x00000006ff097299 */ /* 0x000fe20008011604 */
[----:B------:R-:W5:Y:S03]  /*0860*/  LDCU.U8 UR11, c[0x0][0x62d] ;  /* 0x0000c5a0ff0b77ac */ /* 0x000f660008000000 */
[----:B------:R-:W-:-:S04]  /*0870*/  UIADD3 UR4, UPT, UPT, -UR9, URZ, URZ ;  /* 0x000000ff09047290 */ /* 0x000fc8000fffe1ff */
[----:B----4-:R-:W-:-:S04]  /*0880*/  UIMAD UR4, UR8, UR4, UR7 ;  /* 0x00000004080472a4 */ /* 0x010fc8000f8e0207 */
[----:B--2---:R-:W-:-:S04]  /*0890*/  UIMAD UR6, UR10, UR12, UR4 ;  /* 0x0000000c0a0672a4 */ /* 0x004fc8000f8e0204 */
[----:B---3--:R-:W-:-:S07]  /*08a0*/  UIMAD.WIDE.U32 UR4, UR6, UR5, URZ ;  /* 0x00000005060472a5 */ /* 0x008fce000f8e00ff */
[----:B------:R-:W-:Y:S02]  /*08b0*/  UMOV UR4, UR5 ;  /* 0x0000000500047c82 */ /* 0x000fe40008000000 */
[----:B------:R-:W-:Y:S02]  /*08c0*/  UIADD3 UR12, UPT, UPT, UR6, -UR4, URZ ;  /* 0x80000004060c7290 */ /* 0x000fe4000fffe0ff */
[----:B------:R-:W2:Y:S02]  /*08d0*/  LDCU UR5, c[0x0][0x60c] ;  /* 0x0000c180ff0577ac */ /* 0x000ea40008000800 */
[----:B-1----:R-:W-:-:S04]  /*08e0*/  USHF.R.U32.HI UR12, URZ, UR15, UR12 ;  /* 0x0000000fff0c7299 */ /* 0x002fc8000801160c */
[----:B------:R-:W-:-:S04]  /*08f0*/  UIADD3 UR12, UPT, UPT, UR4, UR12, URZ ;  /* 0x0000000c040c7290 */ /* 0x000fc8000fffe0ff */
[----:B-----5:R-:W-:-:S04]  /*0900*/  USHF.R.U32.HI UR12, URZ, UR11, UR12 ;  /* 0x0000000bff0c7299 */ /* 0x020fc8000801160c */
[----:B------:R-:W-:Y:S02]  /*0910*/  UIADD3 UR11, UPT, UPT, -UR12, URZ, URZ ;  /* 0x000000ff0c0b7290 */ /* 0x000fe4000fffe1ff */
[----:B--2---:R-:W-:Y:S02]  /*0920*/  UISETP.GE.AND UP0, UPT, UR14, UR5, UPT ;  /* 0x000000050e00728c */ /* 0x004fe4000bf06270 */
[----:B------:R-:W-:-:S07]  /*0930*/  UIMAD UR11, UR11, UR13, UR6 ;  /* 0x0000000d0b0b72a4 */ /* 0x000fce000f8e0206 */
[----:B------:R-:W-:Y:S05]  /*0940*/  BRA.U UP0, `(.L_x_2) ;  /* 0x0000003900a07547 */ /* 0x000fea000b800000 */
[----:B------:R-:W1:Y:S01]  /*0950*/  S2UR UR4, SR_CgaCtaId ;  /* 0x00000000000479c3 */ /* 0x000e620000008800 */
[----:B------:R-:W-:Y:S01]  /*0960*/  UMOV UR5, 0x400 ;  /* 0x0000040000057882 */ /* 0x000fe20000000000 */
[----:B------:R-:W2:Y:S01]  /*0970*/  LDCU UR8, c[0x0][0x614] ;  /* 0x0000c280ff0877ac */ /* 0x000ea20008000800 */
[----:B------:R-:W3:Y:S01]  /*0980*/  LDCU.64 UR6, c[0x0][0x348] ;  /* 0x00006900ff0677ac */ /* 0x000ee20008000a00 */
[----:B-1----:R-:W-:Y:S02]  /*0990*/  ULEA UR4, UR4, UR5, 0x18 ;  /* 0x0000000504047291 */ /* 0x002fe4000f8ec0ff */
[----:B------:R-:W-:Y:S02]  /*09a0*/  ULOP3.LUT UR5, URZ, UR9, URZ, 0x33, !UPT ;  /* 0x00000009ff057292 */ /* 0x000fe4000f8e33ff */
[----:B---3--:R-:W-:Y:S02]  /*09b0*/  UIADD3 UR6, UP0, UPT, UR6, 0x200, URZ ;  /* 0x0000020006067890 */ /* 0x008fe4000ff1e0ff */
[----:B--2---:R-:W-:-:S02]  /*09c0*/  UIADD3 UR5, UPT, UPT, UR5, UR8, URZ ;  /* 0x0000000805057290 */ /* 0x004fc4000fffe0ff */
[----:B------:R-:W-:Y:S01]  /*09d0*/  UIADD3 UR8, UPT, UPT, UR4, 0xc00, URZ ;  /* 0x00000c0004087890 */ /* 0x000fe2000fffe0ff */
[----:B------:R-:W1:Y:S01]  /*09e0*/  SYNCS.PHASECHK.TRANS64.TRYWAIT P0, [UR4+0x140], RZ ;  /* 0x000140ffff0075a7 */ /* 0x000e620008001104 */
[----:B------:R-:W-:Y:S02]  /*09f0*/  USHF.L.U32 UR5, UR5, 0x8, URZ ;  /* 0x0000000805057899 */ /* 0x000fe400080006ff */
[----:B------:R-:W-:Y:S01]  /*0a00*/  UIADD3.X UR7, UPT, UPT, URZ, UR7, URZ, UP0, !UPT ;  /* 0x00000007ff077290 */ /* 0x000fe200087fe4ff */
[----:B------:R-:W-:-:S04]  /*0a10*/  UMOV UR9, URZ ;  /* 0x000000ff00097c82 */ /* 0x000fc80008000000 */
[----:B------:R-:W-:Y:S01]  /*0a20*/  UMOV UR10, UR5 ;  /* 0x00000005000a7c82 */ /* 0x000fe20008000000 */
[----:B-1----:R-:W-:Y:S06]  /*0a30*/  @!P0 BRA `(.L_x_3) ;  /* 0x000000cc00c48947 */ /* 0x002fec0003800000 */
.L_x_66:
[----:B------:R2:W-:Y:S01]  /*0a40*/  UTMASTG.4D [UR8], [UR6], desc[URZ] ;  /* 0x0000ff08060073b5 */ /* 0x0005e20008019000 */
[----:B------:R-:W-:Y:S01]  /*0a50*/  UIADD3 UR5, UPT, UPT, UR5, 0x80, URZ ;  /* 0x0000008005057890 */ /* 0x000fe2000fffe0ff */
[----:B------:R-:W-:Y:S01]  /*0a60*/  UMOV UR14, URZ ;  /* 0x000000ff000e7c82 */ /* 0x000fe20008000000 */
[----:B------:R-:W-:Y:S01]  /*0a70*/  UMOV UR15, URZ ;  /* 0x000000ff000f7c82 */ /* 0x000fe20008000000 */
[----:B------:R0:W-:Y:S01]  /*0a80*/  UTMACMDFLUSH ;  /* 0x00000000000079b7 */ /* 0x0001e20000000000 */
[----:B------:R-:W3:Y:S01]  /*0a90*/  SYNCS.PHASECHK.TRANS64.TRYWAIT P0, [UR4+0x148], RZ ;  /* 0x000148ffff0075a7 */ /* 0x000ee20008001104 */
[----:B--2---:R-:W-:Y:S02]  /*0aa0*/  UIADD3 UR8, UPT, UPT, UR4, 0x4c00, URZ ;  /* 0x00004c0004087890 */ /* 0x004fe4000fffe0ff */
[----:B------:R-:W-:Y:S01]  /*0ab0*/  UMOV UR10, UR5 ;  /* 0x00000005000a7c82 */ /* 0x000fe20008000000 */
[----:B---3--:R-:W-:Y:S09]  /*0ac0*/  @!P0 BRA `(.L_x_4) ;  /* 0x000000cc00b88947 */ /* 0x008ff20003800000 */
.L_x_68:
[----:B------:R2:W-:Y:S01]  /*0ad0*/  UTMASTG.4D [UR8], [UR6], desc[UR14] ;  /* 0x00000e08060073b5 */ /* 0x0005e20008019000 */
[----:B-1----:R-:W-:Y:S01]  /*0ae0*/  HFMA2 R2, -RZ, RZ, 0, 5.9604644775390625e-08 ;  /* 0x00000001ff027431 */ /* 0x002fe200000001ff */
[----:B------:R0:W-:Y:S01]  /*0af0*/  UTMACMDFLUSH ;  /* 0x00000000000079b7 */ /* 0x0001e20000000000 */
[----:B------:R-:W-:-:S04]  /*0b00*/  DEPBAR.LE SB0, 0x1 ;  /* 0x000080400000791a */ /* 0x000fc80000000000 */
[----:B------:R2:W-:Y:S01]  /*0b10*/  SYNCS.ARRIVE.TRANS64.ART0 RZ, [UR4+0x150], R2 ;  /* 0x00015002ffff79a7 */ /* 0x0005e20008500004 */
[----:B------:R-:W-:-:S04]  /*0b20*/  DEPBAR.LE SB0, 0x0 ;  /* 0x000080000000791a */ /* 0x000fc80000000000 */
[----:B------:R2:W-:Y:S01]  /*0b30*/  SYNCS.ARRIVE.TRANS64.ART0 RZ, [UR4+0x158], R2 ;  /* 0x00015802ffff79a7 */ /* 0x0005e20008500004 */
[----:B------:R-:W-:Y:S05]  /*0b40*/  BRA `(.L_x_2) ;  /* 0x0000003800207947 */ /* 0x000fea0003800000 */
.L_x_137:
[----:B------:R-:W-:-:S08]  /*0b50*/  NOP ;  /* 0x0000000000007918 */ /* 0x000fd00000000000 */
[----:B------:R-:W1:-:S00]  /*0b60*/  USETMAXREG.DEALLOC.CTAPOOL 0x30 ;  /* 0x00000030000079c8 */ /* 0x000e4000080e0500 */
[----:B------:R-:W2:Y:S01]  /*0b70*/  S2UR UR10, SR_CgaCtaId ;  /* 0x00000000000a79c3 */ /* 0x000ea20000008800 */
[----:B------:R-:W-:Y:S01]  /*0b80*/  NOP ;  /* 0x0000000000007918 */ /* 0x000fe20000000000 */
[----:B------:R-:W-:Y:S02]  /*0b90*/  UMOV UR4, 0x40 ;  /* 0x0000004000047882 */ /* 0x000fe40000000000 */
[----:B--2---:R-:W-:-:S09]  /*0ba0*/  ULEA UR4, UR10, UR4, 0x18 ;  /* 0x000000040a047291 */ /* 0x004fd2000f8ec0ff */
[----:B-1----:R-:W1:Y:S01]  /*0bb0*/  LDS.U8 R2, [UR4] ;  /* 0x00000004ff027984 */ /* 0x002e620008000000 */
[----:B------:R-:W-:Y:S02]  /*0bc0*/  UMOV UR4, 0x400 ;  /* 0x0000040000047882 */ /* 0x000fe40000000000 */
[----:B------:R-:W-:Y:S01]  /*0bd0*/  ULEA UR9, UR10, UR4, 0x18 ;  /* 0x000000040a097291 */ /* 0x000fe2000f8ec0ff */
[----:B-1----:R-:W-:-:S13]  /*0be0*/  ISETP.NE.AND P0, PT, R2, RZ, PT ;  /* 0x000000ff0200720c */ /* 0x002fda0003f05270 */
[----:B------:R-:W-:Y:S05]  /*0bf0*/  @P0 BRA `(.L_x_5) ;  /* 0x00000000007c0947 */ /* 0x000fea0003800000 */
[----:B------:R-:W-:-:S13]  /*0c00*/  ELECT P0, URZ, PT ;  /* 0x0000000000ff782f */ /* 0x000fda0003800000 */
[----:B------:R-:W-:Y:S05]  /*0c10*/  @!P0 BRA `(.L_x_6) ;  /* 0x0000000000848947 */ /* 0x000fea0003800000 */
[----:B------:R-:W-:-:S05]  /*0c20*/  UMOV UR4, 0x10 ;  /* 0x0000001000047882 */ /* 0x000fca0000000000 */
[----:B------:R-:W-:Y:S04]  /*0c30*/  DEPBAR.LE SB1, 0x36 ;  /* 0x00009d800000791a */ /* 0x000fe80000000000 */
[----:B------:R-:W1:Y:S02]  /*0c40*/  UTCATOMSWS.FIND_AND_SET.ALIGN UP0, UR4, UR4 ;  /* 0x00000004000475e3 */ /* 0x000e640008000800 */
[----:B-1----:R-:W-:Y:S01]  /*0c50*/  PLOP3.LUT P0, PT, PT, PT, UP0, 0x80, 0x8 ;  /* 0x000000000008781c */ /* 0x002fe20003f0f008 */
[----:B------:R-:W-:-:S03]  /*0c60*/  IMAD.U32 R5, RZ, RZ, UR4 ;  /* 0x00000004ff057e24 */ /* 0x000fc6000f8e00ff */
[----:B------:R-:W-:-:S04]  /*0c70*/  SEL R2, RZ, 0xffffffff, !P0 ;  /* 0xffffffffff027807 */ /* 0x000fc80004000000 */
[----:B------:R-:W-:-:S13]  /*0c80*/  ISETP.NE.AND P0, PT, R2, RZ, PT ;  /* 0x000000ff0200720c */ /* 0x000fda0003f05270 */
[----:B------:R-:W-:Y:S05]  /*0c90*/  @P0 BRA `(.L_x_7) ;  /* 0x0000000000240947 */ /* 0x000fea0003800000 */
.L_x_8:
[----:B------:R-:W-:Y:S05]  /*0ca0*/  NANOSLEEP 0x64 ;  /* 0x000000640000795d */ /* 0x000fea0003800000 */
[----:B------:R-:W-:-:S05]  /*0cb0*/  UMOV UR4, 0x10 ;  /* 0x0000001000047882 */ /* 0x000fca0000000000 */
[----:B------:R-:W-:Y:S04]  /*0cc0*/  DEPBAR.LE SB1, 0x36 ;  /* 0x00009d800000791a */ /* 0x000fe80000000000 */
[----:B------:R-:W1:Y:S02]  /*0cd0*/  UTCATOMSWS.FIND_AND_SET.ALIGN UP0, UR4, UR4 ;  /* 0x00000004000475e3 */ /* 0x000e640008000800 */
[----:B-1----:R-:W-:Y:S01]  /*0ce0*/  PLOP3.LUT P0, PT, PT, PT, UP0, 0x80, 0x8 ;  /* 0x000000000008781c */ /* 0x002fe20003f0f008 */
[----:B------:R-:W-:-:S03]  /*0cf0*/  IMAD.U32 R5, RZ, RZ, UR4 ;  /* 0x00000004ff057e24 */ /* 0x000fc6000f8e00ff */
[----:B------:R-:W-:-:S04]  /*0d00*/  SEL R2, RZ, 0xffffffff, !P0 ;  /* 0xffffffffff027807 */ /* 0x000fc80004000000 */
[----:B------:R-:W-:-:S13]  /*0d10*/  ISETP.NE.AND P0, PT, R2, RZ, PT ;  /* 0x000000ff0200720c */ /* 0x000fda0003f05270 */
[----:B------:R-:W-:Y:S05]  /*0d20*/  @!P0 BRA `(.L_x_8) ;  /* 0xfffffffc00dc8947 */ /* 0x000fea000383ffff */
.L_x_7:
[----:B------:R-:W-:Y:S01]  /*0d30*/  IMAD.MOV.U32 R3, RZ, RZ, 0x1 ;  /* 0x00000001ff037424 */ /* 0x000fe200078e00ff */
[----:B------:R-:W-:Y:S01]  /*0d40*/  UMOV UR4, 0x50 ;  /* 0x0000005000047882 */ /* 0x000fe20000000000 */
[----:B------:R-:W-:Y:S01]  /*0d50*/  VIADD R2, R5, 0x10 ;  /* 0x0000001005027836 */ /* 0x000fe20000000000 */
[----:B------:R-:W-:-:S04]  /*0d60*/  ULEA UR4, UR10, UR4, 0x18 ;  /* 0x000000040a047291 */ /* 0x000fc8000f8ec0ff */
[----:B------:R-:W-:Y:S02]  /*0d70*/  SHF.L.U32 R3, R3, R2, RZ ;  /* 0x0000000203037219 */ /* 0x000fe400000006ff */
[----:B------:R-:W-:-:S04]  /*0d80*/  MOV R2, 0xffff ;  /* 0x0000ffff00027802 */ /* 0x000fc80000000f00 */
[----:B------:R-:W-:Y:S01]  /*0d90*/  SHF.L.U32 R2, R2, R5, RZ ;  /* 0x0000000502027219 */ /* 0x000fe200000006ff */
[----:B------:R-:W-:-:S03]  /*0da0*/  IMAD.SHL.U32 R5, R5, 0x20, RZ ;  /* 0x0000002005057824 */ /* 0x000fc600078e00ff */
[----:B------:R-:W-:-:S05]  /*0db0*/  LOP3.LUT R2, R3, R2, RZ, 0xfc, !PT ;  /* 0x0000000203027212 */ /* 0x000fca00078efcff */
[----:B------:R1:W-:Y:S04]  /*0dc0*/  ATOMS.OR RZ, [UR4], R2 ;  /* 0x00000002ffff798c */ /* 0x0003e8000b000004 */
[----:B------:R1:W-:Y:S01]  /*0dd0*/  STS [UR9+0x188], R5 ;  /* 0x00018805ff007988 */ /* 0x0003e20008000809 */
[----:B------:R-:W-:Y:S05]  /*0de0*/  BRA `(.L_x_6) ;  /* 0x0000000000107947 */ /* 0x000fea0003800000 */
.L_x_5:
[----:B------:R-:W-:-:S05]  /*0df0*/  MOV R2, 0xffffffff ;  /* 0xffffffff00027802 */ /* 0x000fca0000000f00 */
[----:B------:R1:W-:Y:S02]  /*0e00*/  STS [UR9+0x188], R2 ;  /* 0x00018802ff007988 */ /* 0x0003e40008000809 */
[----:B-1----:R-:W-:Y:S02]  /*0e10*/  MOV R2, 0xe30 ;  /* 0x00000e3000027802 */ /* 0x002fe40000000f00 */
[----:B------:R-:W-:Y:S05]  /*0e20*/  CALL.REL.NOINC `($__internal_1_$__cuda_sm10x_tcgen05_guardrail_trap_phase_invalid_during_alloc) ;  /* 0x000000d800f47944 */ /* 0x000fea0003c00000 */
.L_x_6:
[----:B------:R-:W-:Y:S05]  /*0e30*/  WARPSYNC.ALL ;  /* 0x0000000000007948 */ /* 0x000fea0003800000 */
[----:B------:R-:W-:Y:S01]  /*0e40*/  NOP ;  /* 0x0000000000007918 */ /* 0x000fe20000000000 */
[----:B------:R-:W2:Y:S01]  /*0e50*/  S2UR UR11, SR_CTAID.X ;  /* 0x00000000000b79c3 */ /* 0x000ea20000002500 */
[----:B------:R-:W2:Y:S01]  /*0e60*/  LDCU UR4, c[0x0][0x640] ;  /* 0x0000c800ff0477ac */ /* 0x000ea20008000800 */
[----:B------:R-:W3:Y:S06]  /*0e70*/  LDCU.U8 UR8, c[0x0][0x644] ;  /* 0x0000c880ff0877ac */ /* 0x000eec0008000000 */
[----:B------:R-:W4:Y:S01]  /*0e80*/  S2UR UR24, SR_CgaCtaId ;  /* 0x00000000001879c3 */ /* 0x000f220000008800 */
[----:B------:R-:W5:Y:S01]  /*0e90*/  LDCU.U8 UR12, c[0x0][0x645] ;  /* 0x0000c8a0ff0c77ac */ /* 0x000f620008000000 */
[----:B------:R-:W-:Y:S01]  /*0ea0*/  UMOV UR17, 0x400 ;  /* 0x0000040000117882 */ /* 0x000fe20000000000 */
[----:B------:R-:W1:Y:S01]  /*0eb0*/  LDCU UR7, c[0x0][0x654] ;  /* 0x0000ca80ff0777ac */ /* 0x000e620008000800 */
[----:B------:R-:W1:Y:S01]  /*0ec0*/  LDCU.U8 UR13, c[0x0][0x650] ;  /* 0x0000ca00ff0d77ac */ /* 0x000e620008000000 */
[----:B--2---:R-:W-:-:S04]  /*0ed0*/  UIMAD.WIDE.U32 UR4, UR11, UR4, URZ ;  /* 0x000000040b0472a5 */ /* 0x004fc8000f8e00ff */
[----:B------:R-:W-:Y:S02]  /*0ee0*/  UIADD3 UR4, UPT, UPT, -UR5, UR11, URZ ;  /* 0x0000000b05047290 */ /* 0x000fe4000fffe1ff */
[----:B----4-:R-:W-:Y:S02]  /*0ef0*/  ULEA UR17, UR24, UR17, 0x18 ;  /* 0x0000001118117291 */ /* 0x010fe4000f8ec0ff */
[----:B---3--:R-:W-:Y:S02]  /*0f00*/  USHF.R.U32.HI UR4, URZ, UR8, UR4 ;  /* 0x00000008ff047299 */ /* 0x008fe40008011604 */
[----:B------:R-:W-:Y:S02]  /*0f10*/  UIADD3 UR6, UPT, UPT, UR17, 0xcc00, URZ ;  /* 0x0000cc0011067890 */ /* 0x000fe4000fffe0ff */
[----:B------:R-:W-:Y:S02]  /*0f20*/  UIADD3 UR4, UPT, UPT, UR5, UR4, URZ ;  /* 0x0000000405047290 */ /* 0x000fe4000fffe0ff */
[----:B------:R-:W-:-:S02]  /*0f30*/  USHF.R.U32.HI UR6, URZ, 0x4, UR6 ;  /* 0x00000004ff067899 */ /* 0x000fc40008011606 */
[----:B-----5:R-:W-:Y:S02]  /*0f40*/  USHF.R.U32.HI UR4, URZ, UR12, UR4 ;  /* 0x0000000cff047299 */ /* 0x020fe40008011604 */
[----:B------:R-:W-:Y:S02]  /*0f50*/  ULOP3.LUT UR6, UR6, 0x3fc0, URZ, 0xc0, !UPT ;  /* 0x00003fc006067892 */ /* 0x000fe4000f8ec0ff */
[----:B-1----:R-:W-:Y:S02]  /*0f60*/  UISETP.GE.AND UP0, UPT, UR4, UR7, UPT ;  /* 0x000000070400728c */ /* 0x002fe4000bf06270 */
[----:B------:R-:W-:Y:S01]  /*0f70*/  ULOP3.LUT UR5, UR6, 0x10000, URZ, 0xfc, !UPT ;  /* 0x0001000006057892 */ /* 0x000fe2000f8efcff */
[----:B------:R-:W1:Y:S01]  /*0f80*/  LDCU UR8, c[0x0][0x634] ;  /* 0x0000c680ff0877ac */ /* 0x000e620008000800 */
[----:B------:R-:W2:Y:S04]  /*0f90*/  LDCU.U8 UR12, c[0x0][0x638] ;  /* 0x0000c700ff0c77ac */ /* 0x000ea80008000000 */
[----:B------:R-:W-:Y:S01]  /*0fa0*/  IMAD.U32 R2, RZ, RZ, UR5 ;  /* 0x00000005ff027e24 */ /* 0x000fe2000f8e00ff */
[----:B------:R-:W3:Y:S05]  /*0fb0*/  LDCU UR6, c[0x0][0x63c] ;  /* 0x0000c780ff0677ac */ /* 0x000eea0008000800 */
[----:B------:R-:W4:Y:S01]  /*0fc0*/  SHFL.IDX PT, R2, R2, RZ, 0x1f ;  /* 0x00001fff02027589 */ /* 0x000f2200000e0000 */
[----:B-1----:R-:W1:Y:S01]  /*0fd0*/  @UP0 LDCU UR8, c[0x0][0x64c] ;  /* 0x0000c980ff0807ac */ /* 0x002e620008000800 */
[----:B------:R-:W-:-:S02]  /*0fe0*/  UIADD3 UR4, UPT, UPT, -UR4, URZ, URZ ;  /* 0x000000ff04047290 */ /* 0x000fc4000fffe1ff */
[----:B--2---:R-:W-:Y:S01]  /*0ff0*/  USEL UR7, UR12, UR13, !UP0 ;  /* 0x0000000d0c077287 */ /* 0x004fe2000c000000 */
[----:B------:R-:W2:Y:S01]  /*1000*/  LDCU.U8 UR12, c[0x0][0x639] ;  /* 0x0000c720ff0c77ac */ /* 0x000ea20008000000 */
[----:B---3--:R-:W-:Y:S01]  /*1010*/  UIMAD UR6, UR4, UR6, UR11 ;  /* 0x00000006040672a4 */ /* 0x008fe2000f8e020b */
[----:B------:R-:W2:Y:S03]  /*1020*/  LDCU.U8 UR13, c[0x0][0x651] ;  /* 0x0000ca20ff0d77ac */ /* 0x000ea60008000000 */
[----:B-1----:R-:W-:Y:S01]  /*1030*/  UIMAD.WIDE.U32 UR4, UR6, UR8, URZ ;  /* 0x00000008060472a5 */ /* 0x002fe2000f8e00ff */
[----:B----4-:R-:W-:Y:S01]  /*1040*/  R2UR UR44, R2 ;  /* 0x00000000022c72ca */ /* 0x010fe200000e0000 */
[----:B------:R-:W1:Y:S01]  /*1050*/  LDCU UR8, c[0x0][0x60c] ;  /* 0x0000c180ff0877ac */ /* 0x000e620008000800 */
[----:B------:R-:W-:Y:S02]  /*1060*/  ULOP3.LUT UR7, UR7, 0xff, URZ, 0xc0, !UPT ;  /* 0x000000ff07077892 */ /* 0x000fe4000f8ec0ff */
[----:B------:R-:W-:-:S04]  /*1070*/  UIADD3 UR4, UPT, UPT, UR6, -UR5, URZ ;  /* 0x8000000506047290 */ /* 0x000fc8000fffe0ff */
[----:B------:R-:W-:Y:S02]  /*1080*/  USHF.R.U32.HI UR4, URZ, UR7, UR4 ;  /* 0x00000007ff047299 */ /* 0x000fe40008011604 */
[----:B--2---:R-:W-:Y:S02]  /*1090*/  USEL UR6, UR12, UR13, !UP0 ;  /* 0x0000000d0c067287 */ /* 0x004fe4000c000000 */
[----:B------:R-:W-:Y:S02]  /*10a0*/  UIADD3 UR4, UPT, UPT, UR5, UR4, URZ ;  /* 0x0000000405047290 */ /* 0x000fe4000fffe0ff */
[----:B------:R-:W-:Y:S02]  /*10b0*/  ULOP3.LUT UR6, UR6, 0xff, URZ, 0xc0, !UPT ;  /* 0x000000ff06067892 */ /* 0x000fe4000f8ec0ff */
[----:B-1----:R-:W-:Y:S02]  /*10c0*/  UISETP.GE.AND UP0, UPT, UR11, UR8, UPT ;  /* 0x000000080b00728c */ /* 0x002fe4000bf06270 */
[----:B------:R-:W-:Y:S01]  /*10d0*/  USHF.R.U32.HI UR22, URZ, UR6, UR4 ;  /* 0x00000006ff167299 */ /* 0x000fe20008011604 */
[----:B------:R-:W-:Y:S06]  /*10e0*/  BAR.SYNC.DEFER_BLOCKING 0x2, 0x1a0 ;  /* 0x0086800000007b1d */ /* 0x000fec0000010000 */
[----:B------:R-:W1:Y:S02]  /*10f0*/  LDS R3, [UR17+0x188] ;  /* 0x00018811ff037984 */ /* 0x000e640008000800 */
[----:B-1----:R-:W-:-:S13]  /*1100*/  R2UR UR7, R3 ;  /* 0x00000000030772ca */ /* 0x002fda00000e0000 */
[----:B------:R-:W-:Y:S01]  /*1110*/  IMAD.U32 R12, RZ, RZ, UR7 ;  /* 0x00000007ff0c7e24 */ /* 0x000fe2000f8e00ff */
[----:B------:R-:W-:Y:S06]  /*1120*/  BRA.U UP0, `(.L_x_9) ;  /* 0x0000001d00d47547 */ /* 0x000fec000b800000 */
[----:B------:R-:W1:Y:S02]  /*1130*/  SYNCS.PHASECHK.TRANS64.TRYWAIT P0, [UR17], RZ ;  /* 0x000000ffff0075a7 */ /* 0x000e640008001111 */
[----:B-1----:R-:W-:Y:S05]  /*1140*/  @!P0 BRA `(.L_x_10) ;  /* 0x000000c800308947 */ /* 0x002fea0003800000 */
.L_x_70:
[----:B------:R-:W2:Y:S01]  /*1150*/  SYNCS.PHASECHK.TRANS64.TRYWAIT P0, [UR17+0x20], RZ ;  /* 0x000020ffff0075a7 */ /* 0x000ea20008001111 */
[----:B------:R-:W-:Y:S01]  /*1160*/  UIADD3 UR4, UPT, UPT, UR17, 0x10c00, URZ ;  /* 0x00010c0011047890 */ /* 0x000fe2000fffe0ff */
[----:B-1----:R-:W-:Y:S01]  /*1170*/  IMAD.MOV.U32 R2, RZ, RZ, RZ ;  /* 0x000000ffff027224 */ /* 0x002fe200078e00ff */
[----:B------:R-:W-:Y:S02]  /*1180*/  UIADD3 UR12, UPT, UPT, UR44, -0x400, URZ ;  /* 0xfffffc002c0c7890 */ /* 0x000fe4000fffe0ff */
[----:B------:R-:W-:Y:S02]  /*1190*/  USHF.R.U32.HI UR4, URZ, 0x4, UR4 ;  /* 0x00000004ff047899 */ /* 0x000fe40008011604 */
[C---:B------:R-:W-:Y:S01]  /*11a0*/  R2UR UR27, R2.reuse ;  /* 0x00000000021b72ca */ /* 0x040fe200000e0000 */
[----:B------:R-:W-:Y:S01]  /*11b0*/  UIADD3 UR10, UPT, UPT, UR44, -0x3fe, URZ ;  /* 0xfffffc022c0a7890 */ /* 0x000fe2000fffe0ff */
[C---:B------:R-:W-:Y:S01]  /*11c0*/  R2UR UR26, R2.reuse ;  /* 0x00000000021a72ca */ /* 0x040fe200000e0000 */
[----:B------:R-:W-:Y:S01]  /*11d0*/  ULOP3.LUT UR4, UR4, 0x3fc0, URZ, 0xc0, !UPT ;  /* 0x00003fc004047892 */ /* 0x000fe2000f8ec0ff */
[C---:B------:R-:W-:Y:S01]  /*11e0*/  R2UR UR25, R2.reuse ;  /* 0x00000000021972ca */ /* 0x040fe200000e0000 */
[----:B------:R-:W-:Y:S01]  /*11f0*/  UIADD3 UR8, UPT, UPT, UR44, -0x3fc, URZ ;  /* 0xfffffc042c087890 */ /* 0x000fe2000fffe0ff */
[----:B------:R-:W-:Y:S01]  /*1200*/  R2UR UR23, R2 ;  /* 0x00000000021772ca */ /* 0x000fe200000e0000 */
[----:B------:R-:W-:-:S02]  /*1210*/  ULOP3.LUT UR4, UR4, 0x10000, URZ, 0xfc, !UPT ;  /* 0x0001000004047892 */ /* 0x000fc4000f8efcff */
[----:B------:R-:W-:Y:S01]  /*1220*/  UIADD3 UR6, UPT, UPT, UR44, -0x3fa, URZ ;  /* 0xfffffc062c067890 */ /* 0x000fe2000fffe0ff */
[----:B------:R-:W-:Y:S01]  /*1230*/  UMOV UR36, 0x0 ;  /* 0x0000000000247882 */ /* 0x000fe20000000000 */
[----:B------:R-:W-:Y:S01]  /*1240*/  UMOV UR37, 0x8200010 ;  /* 0x0820001000257882 */ /* 0x000fe20000000000 */
[----:B------:R-:W-:Y:S01]  /*1250*/  UMOV UR34, 0x0 ;  /* 0x0000000000227882 */ /* 0x000fe20000000000 */
[----:B------:R-:W-:Y:S01]  /*1260*/  UMOV UR35, 0x8200010 ;  /* 0x0820001000237882 */ /* 0x000fe20000000000 */
[----:B------:R-:W-:Y:S01]  /*1270*/  UMOV UR32, 0x0 ;  /* 0x0000000000207882 */ /* 0x000fe20000000000 */
[----:B------:R-:W-:Y:S01]  /*1280*/  UMOV UR33, 0x8200010 ;  /* 0x0820001000217882 */ /* 0x000fe20000000000 */
[----:B------:R-:W-:Y:S01]  /*1290*/  UMOV UR30, 0x0 ;  /* 0x00000000001e7882 */ /* 0x000fe20000000000 */
[----:B------:R-:W-:Y:S01]  /*12a0*/  UMOV UR31, 0x8200010 ;  /* 0x08200010001f7882 */ /* 0x000fe20000000000 */
[----:B------:R-:W-:Y:S02]  /*12b0*/  UIADD3 UR16, UPT, UPT, UR17, 0xc0, URZ ;  /* 0x000000c011107890 */ /* 0x000fe4000fffe0ff */
[----:B------:R-:W-:Y:S01]  /*12c0*/  UIADD3 UR20, UPT, UPT, UR4, 0x2, URZ ;  /* 0x0000000204147890 */ /* 0x000fe2000fffe0ff */
[----:B------:R-:W-:Y:S01]  /*12d0*/  UMOV UR13, 0x40004040 ;  /* 0x40004040000d7882 */ /* 0x000fe20000000000 */
[----:B------:R-:W-:Y:S01]  /*12e0*/  UIADD3 UR18, UPT, UPT, UR4, 0x4, URZ ;  /* 0x0000000404127890 */ /* 0x000fe2000fffe0ff */
[----:B------:R-:W-:Y:S01]  /*12f0*/  UMOV UR11, 0x40004040 ;  /* 0x40004040000b7882 */ /* 0x000fe20000000000 */
[----:B------:R-:W-:Y:S01]  /*1300*/  UIADD3 UR14, UPT, UPT, UR4, 0x6, URZ ;  /* 0x00000006040e7890 */ /* 0x000fe2000fffe0ff */
[----:B------:R-:W-:Y:S01]  /*1310*/  UMOV UR9, 0x40004040 ;  /* 0x4000404000097882 */ /* 0x000fe20000000000 */
[----:B------:R-:W-:Y:S01]  /*1320*/  UMOV UR7, 0x40004040 ;  /* 0x4000404000077882 */ /* 0x000fe20000000000 */
[----:B------:R-:W-:Y:S01]  /*1330*/  UMOV UR5, 0x40004040 ;  /* 0x4000404000057882 */ /* 0x000fe20000000000 */
[----:B------:R-:W-:Y:S01]  /*1340*/  UMOV UR21, 0x40004040 ;  /* 0x4000404000157882 */ /* 0x000fe20000000000 */
[----:B------:R-:W-:Y:S01]  /*1350*/  UMOV UR19, 0x40004040 ;  /* 0x4000404000137882 */ /* 0x000fe20000000000 */
[----:B------:R-:W-:Y:S01]  /*1360*/  UMOV UR15, 0x40004040 ;  /* 0x40004040000f7882 */ /* 0x000fe20000000000 */
[----:B--2---:R-:W-:Y:S05]  /*1370*/  @!P0 BRA `(.L_x_11) ;  /* 0x000000c400bc8947 */ /* 0x004fea0003800000 */
.L_x_72:
[----:B------:R2:W-:Y:S01]  /*1380*/  UTCHMMA gdesc[UR12], gdesc[UR4], tmem[UR27], tmem[UR36], idesc[UR37], !UPT ;  /* 0x00ff24040c0075ea */ /* 0x0005e2000f80001b */
[----:B------:R3:W-:Y:S01]  /*1390*/  UTCHMMA gdesc[UR10], gdesc[UR20], tmem[UR26], tmem[UR34], idesc[UR35], UPT ;  /* 0x00ff22140a0075ea */ /* 0x0007e2000b80001a */
[----:B------:R-:W-:Y:S01]  /*13a0*/  UTCHMMA gdesc[UR8], gdesc[UR18], tmem[UR25], tmem[UR32], idesc[UR33], UPT ;  /* 0x00ff2012080075ea */ /* 0x000fe2000b800019 */
[----:B------:R4:W-:Y:S01]  /*13b0*/  UTCHMMA gdesc[UR6], gdesc[UR14], tmem[UR23], tmem[UR30], idesc[UR31], UPT ;  /* 0x00ff1e0e060075ea */ /* 0x0009e2000b800017 */
[----:B------:R5:W-:Y:S01]  /*13c0*/  UTCBAR [UR16], URZ ;  /* 0x000000ff100073e9 */ /* 0x000be200080000ff */
[----:B------:R-:W1:Y:S01]  /*13d0*/  SYNCS.PHASECHK.TRANS64.TRYWAIT P0, [UR17+0x8], RZ ;  /* 0x000008ffff0075a7 */ /* 0x000e620008001111 */
[----:B------:R-:W4:Y:S01]  /*13e0*/  LDCU UR39, c[0x0][0x614] ;  /* 0x0000c280ff2777ac */ /* 0x000f220008000800 */
[----:B-1----:R-:W-:Y:S01]  /*13f0*/  IMAD.MOV.U32 R2, RZ, RZ, 0x80 ;  /* 0x00000080ff027424 */ /* 0x002fe200078e00ff */
[----:B------:R-:W5:Y:S04]  /*1400*/  LDCU UR24, c[0x0][0x38c] ;  /* 0x00007180ff1877ac */ /* 0x000f680008000800 */
[----:B------:R-:W-:-:S02]  /*1410*/  R2UR UR29, R2 ;  /* 0x00000000021d72ca */ /* 0x000fc400000e0000 */
[C---:B------:R-:W-:Y:S01]  /*1420*/  R2UR UR28, R2.reuse ;  /* 0x00000000021c72ca */ /* 0x040fe200000e0000 */
[----:B------:R-:W-:Y:S02]  /*1430*/  UIADD3 UR42, UPT, UPT, UR44, 0x2, URZ ;  /* 0x000000022c2a7890 */ /* 0x000fe4000fffe0ff */
[----:B------:R-:W-:Y:S02]  /*1440*/  UIADD3 UR40, UPT, UPT, UR44, 0x4, URZ ;  /* 0x000000042c287890 */ /* 0x000fe4000fffe0ff */
[----:B------:R-:W-:Y:S01]  /*1450*/  UIADD3 UR38, UPT, UPT, UR44, 0x6, URZ ;  /* 0x000000062c267890 */ /* 0x000fe2000fffe0ff */
[----:B------:R-:W-:Y:S01]  /*1460*/  UMOV UR45, 0x40004040 ;  /* 0x40004040002d7882 */ /* 0x000fe20000000000 */
[----:B------:R-:W-:Y:S01]  /*1470*/  UMOV UR43, 0x40004040 ;  /* 0x40004040002b7882 */ /* 0x000fe20000000000 */
[----:B------:R-:W-:Y:S01]  /*1480*/  UMOV UR41, 0x40004040 ;  /* 0x4000404000297882 */ /* 0x000fe20000000000 */
[C---:B--2---:R-:W-:Y:S01]  /*1490*/  R2UR UR27, R2.reuse ;  /* 0x00000000021b72ca */ /* 0x044fe200000e0000 */
[----:B---3--:R-:W1:Y:S01]  /*14a0*/  LDCU UR10, c[0x0][0x380] ;  /* 0x00007000ff0a77ac */ /* 0x008e620008000800 */
[----:B------:R-:W-:Y:S01]  /*14b0*/  R2UR UR26, R2 ;  /* 0x00000000021a72ca */ /* 0x000fe200000e0000 */
[----:B----4-:R-:W-:-:S02]  /*14c0*/  UIADD3 UR7, UPT, UPT, -UR22, UR39, URZ ;  /* 0x0000002716077290 */ /* 0x010fc4000fffe1ff */
[----:B-----5:R-:W-:Y:S02]  /*14d0*/  UIADD3 UR16, UPT, UPT, UR24, -0x1, URZ ;  /* 0xffffffff18107890 */ /* 0x020fe4000fffe0ff */
[----:B------:R-:W-:Y:S02]  /*14e0*/  UISETP.GT.AND UP0, UPT, UR24, URZ, UPT ;  /* 0x000000ff1800728c */ /* 0x000fe4000bf04270 */
[----:B------:R-:W-:Y:S01]  /*14f0*/  USHF.R.S32.HI UR9, URZ, 0x1f, UR16 ;  /* 0x0000001fff097899 */ /* 0x000fe20008011410 */
[----:B------:R-:W-:Y:S01]  /*1500*/  UMOV UR30, 0x0 ;  /* 0x00000000001e7882 */ /* 0x000fe20000000000 */
[----:B------:R-:W-:Y:S01]  /*1510*/  UMOV UR31, 0x1 ;  /* 0x00000001001f7882 */ /* 0x000fe20000000000 */
[----:B------:R-:W-:Y:S01]  /*1520*/  UMOV UR34, 0x0 ;  /* 0x0000000000227882 */ /* 0x000fe20000000000 */
[----:B------:R-:W-:Y:S01]  /*1530*/  UMOV UR35, 0x8200010 ;  /* 0x0820001000237882 */ /* 0x000fe20000000000 */
[----:B------:R-:W-:Y:S01]  /*1540*/  UMOV UR32, 0x0 ;  /* 0x0000000000207882 */ /* 0x000fe20000000000 */
[----:B------:R-:W-:Y:S01]  /*1550*/  UMOV UR33, 0x8200010 ;  /* 0x0820001000217882 */ /* 0x000fe20000000000 */
[----:B-1----:R-:W-:-:S02]  /*1560*/  UIADD3 UR6, UPT, UPT, UR24, -UR10, URZ ;  /* 0x8000000a18067290 */ /* 0x002fc4000fffe0ff */
[----:B------:R-:W-:Y:S02]  /*1570*/  UIADD3 UR10, UPT, UPT, -UR24, URZ, URZ ;  /* 0x000000ff180a7290 */ /* 0x000fe4000fffe1ff */
[----:B------:R-:W-:Y:S02]  /*1580*/  ULEA UR6, UR7, UR6, 0x8 ;  /* 0x0000000607067291 */ /* 0x000fe4000f8e40ff */
[----:B------:R-:W-:Y:S02]  /*1590*/  USHF.R.S32.HI UR10, URZ, 0x1f, UR10 ;  /* 0x0000001fff0a7899 */ /* 0x000fe4000801140a */
[----:B------:R-:W-:Y:S02]  /*15a0*/  UIADD3 UR8, UPT, UPT, -UR6, URZ, URZ ;  /* 0x000000ff06087290 */ /* 0x000fe4000fffe1ff */
[----:B------:R-:W-:Y:S02]  /*15b0*/  UIADD3 UR7, UPT, UPT, UR6, -0x1, URZ ;  /* 0xffffffff06077890 */ /* 0x000fe4000fffe0ff */
[----:B------:R-:W-:-:S02]  /*15c0*/  USHF.R.S32.HI UR8, URZ, 0x1f, UR8 ;  /* 0x0000001fff087899 */ /* 0x000fc40008011408 */
[----:B------:R-:W-:Y:S02]  /*15d0*/  ULEA.HI UR11, UR10, -UR24, URZ, 0x7 ;  /* 0x800000180a0b7291 */ /* 0x000fe4000f8f38ff */
[----:B------:R-:W-:Y:S02]  /*15e0*/  ULEA.HI UR10, UR9, UR16, URZ, 0x7 ;  /* 0x00000010090a7291 */ /* 0x000fe4000f8f38ff */
[----:B------:R-:W-:Y:S02]  /*15f0*/  USHF.R.S32.HI UR9, URZ, 0x1f, UR7 ;  /* 0x0000001fff097899 */ /* 0x000fe40008011407 */
[----:B------:R-:W-:Y:S02]  /*1600*/  ULEA.HI UR8, UR8, -UR6, URZ, 0x7 ;  /* 0x8000000608087291 */ /* 0x000fe4000f8f38ff */
[----:B------:R-:W-:Y:S02]  /*1610*/  USHF.R.S32.HI UR11, URZ, 0x7, UR11 ;  /* 0x00000007ff0b7899 */ /* 0x000fe4000801140b */
[----:B------:R-:W-:-:S02]  /*1620*/  ULEA.HI UR7, UR9, UR7, URZ, 0x7 ;  /* 0x0000000709077291 */ /* 0x000fc4000f8f38ff */
[----:B------:R-:W-:Y:S02]  /*1630*/  USHF.R.S32.HI UR8, URZ, 0x7, UR8 ;  /* 0x00000007ff087899 */ /* 0x000fe40008011408 */
[----:B------:R-:W-:Y:S02]  /*1640*/  @UP0 UIMAD.WIDE UR12, UR10, 0x2000000, UR30 ;  /* 0x020000000a0c08a5 */ /* 0x000fe4000f8e021e */
[----:B------:R-:W-:Y:S02]  /*1650*/  UIADD3 UR47, UPT, UPT, -UR11, URZ, URZ ;  /* 0x000000ff0b2f7290 */ /* 0x000fe4000fffe1ff */
[----:B------:R-:W-:Y:S02]  /*1660*/  UIADD3 UR25, UPT, UPT, UR17, 0xc8, URZ ;  /* 0x000000c811197890 */ /* 0x000fe4000fffe0ff */
[----:B------:R-:W-:Y:S02]  /*1670*/  UIADD3 UR23, UPT, UPT, UR17, 0x70, URZ ;  /* 0x0000007011177890 */ /* 0x000fe4000fffe0ff */
[----:B------:R-:W-:-:S02]  /*1680*/  ULEA.HI.SX32 UR7, UR7, 0x1, 0x19 ;  /* 0x0000000107077891 */ /* 0x000fc4000f8fcaff */
[----:B------:R-:W-:Y:S02]  /*1690*/  UIADD3 UR8, UPT, UPT, -UR8, URZ, URZ ;  /* 0x000000ff08087290 */ /* 0x000fe4000fffe1ff */
[----:B------:R-:W-:Y:S01]  /*16a0*/  UISETP.GT.AND UP1, UPT, UR6, URZ, UPT ;  /* 0x000000ff0600728c */ /* 0x000fe2000bf24270 */
[----:B------:R-:W-:Y:S01]  /*16b0*/  UMOV UR31, 0x8200010 ;  /* 0x08200010001f7882 */ /* 0x000fe20000000000 */
[----:B------:R-:W-:Y:S01]  /*16c0*/  UMOV UR10, 0x0 ;  /* 0x00000000000a7882 */ /* 0x000fe20000000000 */
[----:B------:R-:W-:Y:S01]  /*16d0*/  UMOV UR11, 0x8200010 ;  /* 0x08200010000b7882 */ /* 0x000fe20000000000 */
[----:B------:R-:W-:Y:S01]  /*16e0*/  UMOV UR39, 0x40004040 ;  /* 0x4000404000277882 */ /* 0x000fe20000000000 */
[----:B------:R-:W-:Y:S06]  /*16f0*/  @!P0 BRA `(.L_x_12) ;  /* 0x000000c000f48947 */ /* 0x000fec0003800000 */
.L_x_74:
[----:B------:R2:W-:Y:S01]  /*1700*/  UTCHMMA gdesc[UR44], gdesc[UR4], tmem[UR29], tmem[UR34], idesc[UR35], !UPT ;  /* 0x00ff22042c0075ea */ /* 0x0005e2000f80001d */
[----:B------:R3:W-:Y:S01]  /*1710*/  UTCHMMA gdesc[UR42], gdesc[UR20], tmem[UR28], tmem[UR32], idesc[UR33], UPT ;  /* 0x00ff20142a0075ea */ /* 0x0007e2000b80001c */
[----:B------:R3:W-:Y:S01]  /*1720*/  UTCHMMA gdesc[UR40], gdesc[UR18], tmem[UR27], tmem[UR30], idesc[UR31], UPT ;  /* 0x00ff1e12280075ea */ /* 0x0007e2000b80001b */
[----:B------:R3:W-:Y:S01]  /*1730*/  UTCHMMA gdesc[UR38], gdesc[UR14], tmem[UR26], tmem[UR10], idesc[UR11], UPT ;  /* 0x00ff0a0e260075ea */ /* 0x0007e2000b80001a */
[----:B------:R3:W-:Y:S01]  /*1740*/  UTCBAR [UR25], URZ ;  /* 0x000000ff190073e9 */ /* 0x0007e200080000ff */
[----:B------:R-:W-:Y:S01]  /*1750*/  @!UP1 UMOV UR7, UR8 ;  /* 0x0000000800079c82 */ /* 0x000fe20008000000 */
[----:B------:R-:W-:Y:S01]  /*1760*/  @UP0 UMOV UR47, UR13 ;  /* 0x0000000d002f0c82 */ /* 0x000fe20008000000 */
[----:B------:R3:W-:Y:S01]  /*1770*/  UTCBAR [UR23], URZ ;  /* 0x000000ff170073e9 */ /* 0x0007e200080000ff */
[----:B------:R-:W-:Y:S01]  /*1780*/  UISETP.LT.AND UP0, UPT, UR7, UR47, UPT ;  /* 0x0000002f0700728c */ /* 0x000fe2000bf01270 */
[----:B------:R-:W-:Y:S01]  /*1790*/  HFMA2 R11, -RZ, RZ, 0, 0 ;  /* 0x00000000ff0b7431 */ /* 0x000fe200000001ff */
[----:B------:R-:W-:-:S02]  /*17a0*/  UIADD3 UR50, UPT, UPT, UR17, 0x20, URZ ;  /* 0x0000002011327890 */ /* 0x000fc4000fffe0ff */
[----:B------:R-:W-:Y:S01]  /*17b0*/  USEL UR47, UR7, UR47, UP0 ;  /* 0x0000002f072f7287 */ /* 0x000fe20008000000 */
[----:B------:R-:W-:Y:S01]  /*17c0*/  UMOV UR8, 0x1 ;  /* 0x0000000100087882 */ /* 0x000fe20000000000 */
[----:B------:R-:W-:Y:S02]  /*17d0*/  UMOV UR49, URZ ;  /* 0x000000ff00317c82 */ /* 0x000fe40008000000 */
[----:B------:R-:W-:Y:S01]  /*17e0*/  UISETP.GE.AND UP0, UPT, UR47, 0x2, UPT ;  /* 0x000000022f00788c */ /* 0x000fe2000bf06270 */
[----:B--2---:R-:W-:-:S08]  /*17f0*/  UMOV UR4, URZ ;  /* 0x000000ff00047c82 */ /* 0x004fd00008000000 */
[----:B------:R-:W-:Y:S05]  /*1800*/  BRA.U !UP0, `(.L_x_13) ;  /* 0x0000000d08907547 */ /* 0x000fea000b800000 */
[----:B------:R-:W-:Y:S01]  /*1810*/  MOV R11, RZ ;  /* 0x000000ff000b7202 */ /* 0x000fe20000000f00 */
[----:B------:R-:W-:Y:S01]  /*1820*/  IMAD.MOV.U32 R8, RZ, RZ, 0x140 ;  /* 0x00000140ff087424 */ /* 0x000fe200078e00ff */
[----:B------:R-:W-:Y:S01]  /*1830*/  MOV R9, 0xf0 ;  /* 0x000000f000097802 */ /* 0x000fe20000000f00 */
[----:B------:R-:W-:Y:S01]  /*1840*/  IMAD.MOV.U32 R6, RZ, RZ, 0x140 ;  /* 0x00000140ff067424 */ /* 0x000fe200078e00ff */
[----:B------:R-:W-:Y:S01]  /*1850*/  MOV R7, 0xf8 ;  /* 0x000000f800077802 */ /* 0x000fe20000000f00 */
[----:B------:R-:W-:Y:S01]  /*1860*/  IMAD.MOV.U32 R4, RZ, RZ, 0x80 ;  /* 0x00000080ff047424 */ /* 0x000fe200078e00ff */
[----:B------:R-:W-:Y:S01]  /*1870*/  MOV R5, 0x80 ;  /* 0x0000008000057802 */ /* 0x000fe20000000f00 */
[----:B-1----:R-:W-:Y:S01]  /*1880*/  IMAD.MOV.U32 R2, RZ, RZ, 0x80 ;  /* 0x00000080ff027424 */ /* 0x002fe200078e00ff */
[----:B------:R-:W-:Y:S01]  /*1890*/  MOV R3, 0x80 ;  /* 0x0000008000037802 */ /* 0x000fe20000000f00 */
[----:B------:R-:W-:Y:S01]  /*18a0*/  UIADD3 UR47, UPT, UPT, -UR47, URZ, URZ ;  /* 0x000000ff2f2f7290 */ /* 0x000fe2000fffe1ff */
[----:B------:R-:W-:Y:S01]  /*18b0*/  UMOV UR8, 0x1 ;  /* 0x0000000100087882 */ /* 0x000fe20000000000 */
[----:B------:R-:W-:Y:S01]  /*18c0*/  UMOV UR4, URZ ;  /* 0x000000ff00047c82 */ /* 0x000fe20008000000 */
[----:B------:R-:W-:Y:S01]  /*18d0*/  UMOV UR49, URZ ;  /* 0x000000ff00317c82 */ /* 0x000fe20008000000 */
[----:B------:R-:W-:Y:S01]  /*18e0*/  UIADD3 UR52, UPT, UPT, UR17, 0xc0, URZ ;  /* 0x000000c011347890 */ /* 0x000fe2000fffe0ff */
        /* <DEDUP_REMOVED lines=22> */
[----:B------:R-:W-:Y:S01]  /*1a50*/  UIADD3 UR51, UPT, UPT, UR17, 0xc8, URZ ;  /* 0x000000c811337890 */ /* 0x000fe2000fffe0ff */
[----:B------:R-:W-:Y:S01]  /*1a60*/  UMOV UR54, 0x0 ;  /* 0x0000000000367882 */ /* 0x000fe20000000000 */
[----:B------:R-:W-:-:S10]  /*1a70*/  UMOV UR55, 0x8200010 ;  /* 0x0820001000377882 */ /* 0x000fd40000000000 */
.L_x_20:
[----:B------:R-:W-:Y:S01]  /*1a80*/  ULEA UR36, UR8, UR50, 0x3 ;  /* 0x0000003208247291 */ /* 0x000fe2000f8e18ff */
[----:B-1----:R-:W-:Y:S08]  /*1a90*/  SHF.L.U32 R15, R11, 0x1f, RZ ;  /* 0x0000001f0b0f7819 */ /* 0x002ff000000006ff */
[----:B------:R-:W1:Y:S02]  /*1aa0*/  SYNCS.PHASECHK.TRANS64.TRYWAIT P0, [UR36], R15 ;  /* 0x0000000fff0075a7 */ /* 0x000e640008001124 */
[----:B-1--4-:R-:W-:Y:S05]  /*1ab0*/  @!P0 BRA `(.L_x_14) ;  /* 0x000000c0001c8947 */ /* 0x012fea0003800000 */
.L_x_76:
[----:B------:R-:W-:Y:S02]  /*1ac0*/  USHF.L.U32 UR16, UR49, 0x1f, URZ ;  /* 0x0000001f31107899 */ /* 0x000fe400080006ff */
[----:B------:R-:W-:Y:S02]  /*1ad0*/  UISETP.NE.U32.AND UP0, UPT, UR4, URZ, UPT ;  /* 0x000000ff0400728c */ /* 0x000fe4000bf05070 */
[----:B------:R-:W-:Y:S02]  /*1ae0*/  ULEA UR4, UR8, UR17, 0xe ;  /* 0x0000001108047291 */ /* 0x000fe4000f8e70ff */
[----:B-1----:R-:W-:Y:S02]  /*1af0*/  MOV R10, UR16 ;  /* 0x00000010000a7c02 */ /* 0x002fe40008000f00 */
[----:B------:R-:W-:Y:S02]  /*1b00*/  UIADD3 UR4, UPT, UPT, UR4, 0x10c00, URZ ;  /* 0x00010c0004047890 */ /* 0x000fe4000fffe0ff */
[----:B------:R-:W1:Y:S02]  /*1b10*/  SYNCS.PHASECHK.TRANS64.TRYWAIT P0, [UR17+0xd0], R10 ;  /* 0x0000d00aff0075a7 */ /* 0x000e640008001111 */
[----:B-1----:R-:W-:Y:S08]  /*1b20*/  @!P0 BRA `(.L_x_15) ;  /* 0x000000c0001c8947 */ /* 0x002ff00003800000 */
.L_x_78:
[----:B-1----:R-:W-:Y:S01]  /*1b30*/  IMAD.MOV.U32 R10, RZ, RZ, 0x40 ;  /* 0x00000040ff0a7424 */ /* 0x002fe200078e00ff */
[----:B------:R-:W-:Y:S01]  /*1b40*/  UMOV UR12, 0x0 ;  /* 0x00000000000c7882 */ /* 0x000fe20000000000 */
[----:B------:R-:W-:Y:S01]  /*1b50*/  UMOV UR13, 0x8110010 ;  /* 0x08110010000d7882 */ /* 0x000fe20000000000 */
[----:B---3--:R-:W-:Y:S01]  /*1b60*/  UMOV UR11, 0x40004040 ;  /* 0x40004040000b7882 */ /* 0x008fe20000000000 */
[----:B------:R-:W-:Y:S01]  /*1b70*/  UMOV UR33, 0x40004040 ;  /* 0x4000404000217882 */ /* 0x000fe20000000000 */
[----:B------:R-:W-:Y:S01]  /*1b80*/  R2UR UR6, R10 ;  /* 0x000000000a0672ca */ /* 0x000fe200000e0000 */
[----:B------:R-:W-:Y:S01]  /*1b90*/  IMAD.MOV.U32 R10, RZ, RZ, 0x100 ;  /* 0x00000100ff0a7424 */ /* 0x000fe200078e00ff */
[----:B------:R-:W-:Y:S01]  /*1ba0*/  UMOV UR31, 0x40004040 ;  /* 0x40004040001f7882 */ /* 0x000fe20000000000 */
[----:B------:R-:W-:Y:S01]  /*1bb0*/  UMOV UR29, 0x40004040 ;  /* 0x40004040001d7882 */ /* 0x000fe20000000000 */
[----:B------:R-:W-:Y:S01]  /*1bc0*/  UMOV UR27, 0x40004040 ;  /* 0x40004040001b7882 */ /* 0x000fe20000000000 */
[----:B------:R-:W-:Y:S01]  /*1bd0*/  UMOV UR25, 0x40004040 ;  /* 0x4000404000197882 */ /* 0x000fe20000000000 */
[----:B------:R-:W-:Y:S01]  /*1be0*/  R2UR UR5, R10 ;  /* 0x000000000a0572ca */ /* 0x000fe200000e0000 */
[----:B------:R-:W-:Y:S01]  /*1bf0*/  USHF.R.U32.HI UR4, URZ, 0x4, UR4 ;  /* 0x00000004ff047899 */ /* 0x000fe20008011604 */
[----:B------:R-:W-:Y:S02]  /*1c00*/  IMAD.MOV.U32 R13, RZ, RZ, 0x48 ;  /* 0x00000048ff0d7424 */ /* 0x000fe400078e00ff */
[----:B------:R-:W-:Y:S01]  /*1c10*/  IMAD.U32 R10, RZ, RZ, UR16 ;  /* 0x00000010ff0a7e24 */ /* 0x000fe2000f8e00ff */
[----:B------:R-:W-:Y:S03]  /*1c20*/  ULOP3.LUT UR10, UR4, 0x3fc0, URZ, 0xc0, !UPT ;  /* 0x00003fc0040a7892 */ /* 0x000fe6000f8ec0ff */
[----:B------:R-:W-:Y:S01]  /*1c30*/  R2UR UR4, R13 ;  /* 0x000000000d0472ca */ /* 0x000fe200000e0000 */
[----:B------:R-:W-:Y:S01]  /*1c40*/  IMAD.MOV.U32 R13, RZ, RZ, 0x100 ;  /* 0x00000100ff0d7424 */ /* 0x000fe200078e00ff */
[----:B------:R-:W-:Y:S02]  /*1c50*/  UIADD3 UR32, UPT, UPT, UR10, 0x80, URZ ;  /* 0x000000800a207890 */ /* 0x000fe4000fffe0ff */
[----:B------:R-:W-:Y:S02]  /*1c60*/  UIADD3 UR30, UPT, UPT, UR10, 0x100, URZ ;  /* 0x000001000a1e7890 */ /* 0x000fe4000fffe0ff */
[----:B------:R-:W-:Y:S01]  /*1c70*/  R2UR UR7, R13 ;  /* 0x000000000d0772ca */ /* 0x000fe200000e0000 */
[----:B------:R1:W-:Y:S01]  /*1c80*/  UTCHMMA tmem[UR6], gdesc[UR10], tmem[UR5], tmem[UR12], idesc[UR13], UP0 ;  /* 0x00ff0c0a060079ea */ /* 0x0003e20008000005 */
[----:B------:R-:W-:Y:S01]  /*1c90*/  IMAD.MOV.U32 R13, RZ, RZ, 0x50 ;  /* 0x00000050ff0d7424 */ /* 0x000fe200078e00ff */
[----:B------:R-:W-:Y:S02]  /*1ca0*/  UIADD3 UR28, UPT, UPT, UR10, 0x180, URZ ;  /* 0x000001800a1c7890 */ /* 0x000fe4000fffe0ff */
[----:B------:R-:W-:Y:S02]  /*1cb0*/  UIADD3 UR26, UPT, UPT, UR10, 0x200, URZ ;  /* 0x000002000a1a7890 */ /* 0x000fe4000fffe0ff */
[----:B------:R-:W-:Y:S01]  /*1cc0*/  R2UR UR9, R13 ;  /* 0x000000000d0972ca */ /* 0x000fe200000e0000 */
[----:B------:R-:W-:Y:S01]  /*1cd0*/  IMAD.MOV.U32 R13, RZ, RZ, 0x100 ;  /* 0x00000100ff0d7424 */ /* 0x000fe200078e00ff */
[----:B------:R-:W-:Y:S04]  /*1ce0*/  UIADD3 UR24, UPT, UPT, UR10, 0x280, URZ ;  /* 0x000002800a187890 */ /* 0x000fe8000fffe0ff */
[----:B------:R2:W-:Y:S01]  /*1cf0*/  UTCHMMA tmem[UR4], gdesc[UR32], tmem[UR7], tmem[UR12], idesc[UR13], UPT ;  /* 0x00ff0c20040079ea */ /* 0x0005e2000b800007 */
[----:B-1----:R-:W-:Y:S01]  /*1d00*/  R2UR UR5, R13 ;  /* 0x000000000d0572ca */ /* 0x002fe200000e0000 */
[----:B------:R-:W-:Y:S05]  /*1d10*/  HFMA2 R13, -RZ, RZ, 0, 5.245208740234375e-06 ;  /* 0x00000058ff0d7431 */ /* 0x000fea00000001ff */
[----:B------:R-:W-:Y:S01]  /*1d20*/  R2UR UR6, R13 ;  /* 0x000000000d0672ca */ /* 0x000fe200000e0000 */
[----:B------:R-:W-:Y:S06]  /*1d30*/  IMAD.MOV.U32 R13, RZ, RZ, 0x100 ;  /* 0x00000100ff0d7424 */ /* 0x000fec00078e00ff */
[----:B------:R1:W-:Y:S01]  /*1d40*/  UTCHMMA tmem[UR9], gdesc[UR30], tmem[UR5], tmem[UR12], idesc[UR13], UPT ;  /* 0x00ff0c1e090079ea */ /* 0x0003e2000b800005 */
[----:B--2---:R-:W-:Y:S01]  /*1d50*/  R2UR UR4, R13 ;  /* 0x000000000d0472ca */ /* 0x004fe200000e0000 */
[----:B------:R-:W-:Y:S05]  /*1d60*/  IMAD.MOV.U32 R13, RZ, RZ, 0x60 ;  /* 0x00000060ff0d7424 */ /* 0x000fea00078e00ff */
[----:B------:R-:W-:Y:S01]  /*1d70*/  R2UR UR7, R13 ;  /* 0x000000000d0772ca */ /* 0x000fe200000e0000 */
[----:B------:R-:W-:Y:S06]  /*1d80*/  IMAD.MOV.U32 R13, RZ, RZ, 0x100 ;  /* 0x00000100ff0d7424 */ /* 0x000fec00078e00ff */
[----:B------:R2:W-:Y:S01]  /*1d90*/  UTCHMMA tmem[UR6], gdesc[UR28], tmem[UR4], tmem[UR12], idesc[UR13], UPT ;  /* 0x00ff0c1c060079ea */ /* 0x0005e2000b800004 */
[----:B-1----:R-:W-:Y:S01]  /*1da0*/  R2UR UR5, R13 ;  /* 0x000000000d0572ca */ /* 0x002fe200000e0000 */
[----:B------:R-:W-:Y:S05]  /*1db0*/  HFMA2 R13, -RZ, RZ, 0, 6.198883056640625e-06 ;  /* 0x00000068ff0d7431 */ /* 0x000fea00000001ff */
[----:B------:R-:W-:Y:S01]  /*1dc0*/  R2UR UR9, R13 ;  /* 0x000000000d0972ca */ /* 0x000fe200000e0000 */
[----:B------:R-:W-:Y:S06]  /*1dd0*/  IMAD.MOV.U32 R13, RZ, RZ, 0x100 ;  /* 0x00000100ff0d7424 */ /* 0x000fec00078e00ff */
[----:B------:R1:W-:Y:S01]  /*1de0*/  UTCHMMA tmem[UR7], gdesc[UR26], tmem[UR5], tmem[UR12], idesc[UR13], UPT ;  /* 0x00ff0c1a070079ea */ /* 0x0003e2000b800005 */
[----:B--2---:R-:W-:Y:S11]  /*1df0*/  R2UR UR4, R13 ;  /* 0x000000000d0472ca */ /* 0x004ff600000e0000 */
[----:B------:R-:W-:Y:S02]  /*1e00*/  @!UPT UIADD3 URZ, UPT, UPT, URZ, URZ, URZ ;  /* 0x000000fffffff290 */ /* 0x000fe4000fffe0ff */
[----:B------:R1:W-:Y:S01]  /*1e10*/  UTCHMMA tmem[UR9], gdesc[UR24], tmem[UR4], tmem[UR12], idesc[UR13], UPT ;  /* 0x00ff0c18090079ea */ /* 0x0003e2000b800004 */
[----:B------:R-:W2:Y:S02]  /*1e20*/  SYNCS.PHASECHK.TRANS64.TRYWAIT P0, [UR17+0xe0], R10 ;  /* 0x0000e00aff0075a7 */ /* 0x000ea40008001111 */
[----:B-12---:R-:W-:Y:S05]  /*1e30*/  @!P0 BRA `(.L_x_16) ;  /* 0x000000bc00788947 */ /* 0x006fea0003800000 */
.L_x_80:
[----:B------:R-:W-:Y:S01]  /*1e40*/  UIADD3 UR8, UPT, UPT, UR8, 0x1, URZ ;  /* 0x0000000108087890 */ /* 0x000fe2000fffe0ff */
[----:B-1----:R-:W-:Y:S01]  /*1e50*/  IMAD.MOV.U32 R10, RZ, RZ, 0x70 ;  /* 0x00000070ff0a7424 */ /* 0x002fe200078e00ff */
[----:B------:R-:W-:Y:S02]  /*1e60*/  UIADD3 UR22, UPT, UPT, UR10, 0x300, URZ ;  /* 0x000003000a167890 */ /* 0x000fe4000fffe0ff */
[----:B------:R-:W-:Y:S02]  /*1e70*/  UISETP.NE.AND UP1, UPT, UR8, 0xa, UPT ;  /* 0x0000000a0800788c */ /* 0x000fe4000bf25270 */
[----:B------:R-:W-:Y:S01]  /*1e80*/  R2UR UR5, R10 ;  /* 0x000000000a0572ca */ /* 0x000fe200000e0000 */
[----:B------:R-:W-:Y:S01]  /*1e90*/  IMAD.MOV.U32 R10, RZ, RZ, 0x100 ;  /* 0x00000100ff0a7424 */ /* 0x000fe200078e00ff */
[----:B------:R-:W-:Y:S02]  /*1ea0*/  USEL UR4, URZ, 0x1, UP1 ;  /* 0x00000001ff047887 */ /* 0x000fe40008800000 */
[----:B------:R-:W-:Y:S02]  /*1eb0*/  USEL UR34, UR8, URZ, UP1 ;  /* 0x000000ff08227287 */ /* 0x000fe40008800000 */
[----:B------:R-:W-:Y:S01]  /*1ec0*/  R2UR UR6, R10 ;  /* 0x000000000a0672ca */ /* 0x000fe200000e0000 */
[----:B------:R-:W-:Y:S01]  /*1ed0*/  IMAD.MOV.U32 R10, RZ, RZ, 0x78 ;  /* 0x00000078ff0a7424 */ /* 0x000fe200078e00ff */
[----:B------:R-:W-:Y:S01]  /*1ee0*/  ULEA UR35, UR34, UR50, 0x3 ;  /* 0x0000003222237291 */ /* 0x000fe2000f8e18ff */
[----:B------:R-:W-:Y:S01]  /*1ef0*/  LOP3.LUT R11, R11, UR4, RZ, 0x3c, !PT ;  /* 0x000000040b0b7c12 */ /* 0x000fe2000f8e3cff */
[----:B------:R-:W-:Y:S02]  /*1f00*/  UIADD3 UR20, UPT, UPT, UR10, 0x380, URZ ;  /* 0x000003800a147890 */ /* 0x000fe4000fffe0ff */
[----:B------:R-:W-:Y:S01]  /*1f10*/  R2UR UR7, R10 ;  /* 0x000000000a0772ca */ /* 0x000fe200000e0000 */
[----:B------:R-:W-:Y:S01]  /*1f20*/  IMAD.MOV.U32 R10, RZ, RZ, 0x100 ;  /* 0x00000100ff0a7424 */ /* 0x000fe200078e00ff */
[----:B------:R-:W-:Y:S01]  /*1f30*/  UMOV UR12, 0x0 ;  /* 0x00000000000c7882 */ /* 0x000fe20000000000 */
[----:B------:R-:W-:Y:S01]  /*1f40*/  IMAD.U32 R15, R11, -0x80000000, RZ ;  /* 0x800000000b0f7824 */ /* 0x000fe200078e00ff */
[----:B------:R-:W-:Y:S01]  /*1f50*/  UMOV UR13, 0x8110010 ;  /* 0x08110010000d7882 */ /* 0x000fe20000000000 */
[----:B------:R-:W-:Y:S01]  /*1f60*/  UMOV UR23, 0x40004040 ;  /* 0x4000404000177882 */ /* 0x000fe20000000000 */
[----:B------:R-:W-:Y:S01]  /*1f70*/  R2UR UR9, R10 ;  /* 0x000000000a0972ca */ /* 0x000fe200000e0000 */
[----:B------:R-:W-:Y:S01]  /*1f80*/  UMOV UR21, 0x40004040 ;  /* 0x4000404000157882 */ /* 0x000fe20000000000 */
[----:B------:R1:W-:Y:S11]  /*1f90*/  UTCHMMA tmem[UR5], gdesc[UR22], tmem[UR6], tmem[UR12], idesc[UR13], UPT ;  /* 0x00ff0c16050079ea */ /* 0x0003f6000b800006 */
[----:B------:R1:W-:Y:S01]  /*1fa0*/  UTCHMMA tmem[UR7], gdesc[UR20], tmem[UR9], tmem[UR12], idesc[UR13], UPT ;  /* 0x00ff0c14070079ea */ /* 0x0003e2000b800009 */
[----:B------:R-:W2:Y:S02]  /*1fb0*/  SYNCS.PHASECHK.TRANS64.TRYWAIT P0, [UR35], R15 ;  /* 0x0000000fff0075a7 */ /* 0x000ea40008001123 */
[----:B-12---:R-:W-:Y:S05]  /*1fc0*/  @!P0 BRA `(.L_x_17) ;  /* 0x000000bc00348947 */ /* 0x006fea0003800000 */
.L_x_82:
[----:B------:R-:W-:Y:S01]  /*1fd0*/  ULEA UR6, UR34, UR17, 0xe ;  /* 0x0000001122067291 */ /* 0x000fe2000f8e70ff */
[----:B------:R-:W-:Y:S01]  /*1fe0*/  MOV.SPILL R13, UR10 ;  /* 0x0000000a000d7c02 */ /* 0x000fe20009000f00 */
[----:B------:R-:W-:Y:S01]  /*1ff0*/  UIADD3 UR4, UPT, UPT, UR44, -0x400, URZ ;  /* 0xfffffc002c047890 */ /* 0x000fe2000fffe0ff */
[----:B-1----:R-:W-:Y:S01]  /*2000*/  IMAD.MOV.U32 R10, RZ, RZ, RZ ;  /* 0x000000ffff0a7224 */ /* 0x002fe200078e00ff */
[----:B------:R-:W-:Y:S01]  /*2010*/  UIADD3 UR6, UPT, UPT, UR6, 0x10c00, URZ ;  /* 0x00010c0006067890 */ /* 0x000fe2000fffe0ff */
[----:B------:R-:W-:Y:S01]  /*2020*/  MOV.SPILL R14, UR11 ;  /* 0x0000000b000e7c02 */ /* 0x000fe20009000f00 */
[----:B------:R-:W-:Y:S02]  /*2030*/  UIADD3 UR8, UPT, UPT, UR42, -0x400, URZ ;  /* 0xfffffc002a087890 */ /* 0x000fe4000fffe0ff */
[----:B------:R-:W-:Y:S01]  /*2040*/  USHF.R.U32.HI UR6, URZ, 0x4, UR6 ;  /* 0x00000004ff067899 */ /* 0x000fe20008011606 */
[C---:B------:R-:W-:Y:S01]  /*2050*/  R2UR UR14, R10.reuse ;  /* 0x000000000a0e72ca */ /* 0x040fe200000e0000 */
[----:B------:R-:W-:Y:S01]  /*2060*/  UMOV UR10, 0x0 ;  /* 0x00000000000a7882 */ /* 0x000fe20000000000 */
[----:B------:R-:W-:Y:S01]  /*2070*/  UMOV UR11, 0x8200010 ;  /* 0x08200010000b7882 */ /* 0x000fe20000000000 */
[----:B------:R-:W-:Y:S01]  /*2080*/  ULOP3.LUT UR6, UR6, 0x3fc0, URZ, 0xc0, !UPT ;  /* 0x00003fc006067892 */ /* 0x000fe2000f8ec0ff */
[C---:B------:R-:W-:Y:S01]  /*2090*/  R2UR UR37, R10.reuse ;  /* 0x000000000a2572ca */ /* 0x040fe200000e0000 */
[----:B------:R-:W-:Y:S01]  /*20a0*/  UMOV UR5, UR45 ;  /* 0x0000002d00057c82 */ /* 0x000fe20008000000 */
[----:B------:R-:W-:Y:S01]  /*20b0*/  UMOV UR13, 0x40004040 ;  /* 0x40004040000d7882 */ /* 0x000fe20000000000 */
[----:B------:R-:W-:Y:S01]  /*20c0*/  ULOP3.LUT UR12, UR6, 0x10000, URZ, 0xfc, !UPT ;  /* 0x00010000060c7892 */ /* 0x000fe2000f8efcff */
[C---:B------:R-:W-:Y:S01]  /*20d0*/  R2UR UR46, R10.reuse ;  /* 0x000000000a2e72ca */ /* 0x040fe200000e0000 */
[----:B------:R-:W-:Y:S01]  /*20e0*/  UIADD3 UR6, UPT, UPT, UR40, -0x400, URZ ;  /* 0xfffffc0028067890 */ /* 0x000fe2000fffe0ff */
[----:B------:R-:W-:Y:S01]  /*20f0*/  R2UR UR48, R10 ;  /* 0x000000000a3072ca */ /* 0x000fe200000e0000 */
[----:B------:R-:W-:Y:S01]  /*2100*/  UIADD3 UR18, UPT, UPT, UR12, 0x2, URZ ;  /* 0x000000020c127890 */ /* 0x000fe2000fffe0ff */
[----:B------:R-:W-:Y:S01]  /*2110*/  UMOV UR9, UR43 ;  /* 0x0000002b00097c82 */ /* 0x000fe20008000000 */
[----:B------:R-:W-:Y:S01]  /*2120*/  UMOV UR19, 0x40004040 ;  /* 0x4000404000137882 */ /* 0x000fe20000000000 */
[----:B------:R-:W-:Y:S02]  /*2130*/  UMOV UR7, UR41 ;  /* 0x0000002900077c82 */ /* 0x000fe40008000000 */
[----:B------:R1:W-:Y:S01]  /*2140*/  UTCHMMA gdesc[UR4], gdesc[UR12], tmem[UR14], tmem[UR10], idesc[UR11], !UPT ;  /* 0x00ff0a0c040075ea */ /* 0x0003e2000f80000e */
[----:B------:R-:W-:Y:S03]  /*2150*/  UMOV UR15, 0x40004040 ;  /* 0x40004040000f7882 */ /* 0x000fe60000000000 */
[----:B------:R2:W-:Y:S01]  /*2160*/  UTCHMMA gdesc[UR8], gdesc[UR18], tmem[UR37], tmem[UR10], idesc[UR11], UPT ;  /* 0x00ff0a12080075ea */ /* 0x0005e2000b800025 */
[----:B-1----:R-:W-:Y:S02]  /*2170*/  UIADD3 UR14, UPT, UPT, UR12, 0x4, URZ ;  /* 0x000000040c0e7890 */ /* 0x002fe4000fffe0ff */
[----:B------:R-:W-:Y:S02]  /*2180*/  UIADD3 UR4, UPT, UPT, UR12, 0x6, URZ ;  /* 0x000000060c047890 */ /* 0x000fe4000fffe0ff */
[----:B--2---:R-:W-:Y:S01]  /*2190*/  UIADD3 UR8, UPT, UPT, UR38, -0x400, URZ ;  /* 0xfffffc0026087890 */ /* 0x004fe2000fffe0ff */
[----:B------:R-:W-:Y:S01]  /*21a0*/  UMOV UR9, UR39 ;  /* 0x0000002700097c82 */ /* 0x000fe20008000000 */
[----:B------:R-:W-:Y:S03]  /*21b0*/  UMOV UR5, 0x40004040 ;  /* 0x4000404000057882 */ /* 0x000fe60000000000 */
[----:B------:R1:W-:Y:S02]  /*21c0*/  UTCHMMA gdesc[UR6], gdesc[UR14], tmem[UR46], tmem[UR10], idesc[UR11], UPT ;  /* 0x00ff0a0e060075ea */ /* 0x0003e4000b80002e */
[----:B-1----:R-:W-:Y:S01]  /*21d0*/  R2UR.FILL UR10, R13 ;  /* 0x000000000d0a72ca */ /* 0x002fe200004e0000 */
[----:B------:R-:W-:Y:S01]  /*21e0*/  IMAD.U32 R13, RZ, RZ, UR16 ;  /* 0x00000010ff0d7e24 */ /* 0x000fe2000f8e00ff */
[----:B------:R-:W-:Y:S01]  /*21f0*/  UMOV UR6, 0x0 ;  /* 0x0000000000067882 */ /* 0x000fe20000000000 */
[----:B------:R-:W-:Y:S01]  /*2200*/  UMOV UR7, 0x8200010 ;  /* 0x0820001000077882 */ /* 0x000fe20000000000 */
[----:B------:R-:W-:Y:S01]  /*2210*/  R2UR.FILL UR11, R14 ;  /* 0x000000000e0b72ca */ /* 0x000fe200004e0000 */
[----:B------:R1:W-:Y:S01]  /*2220*/  UTCHMMA gdesc[UR8], gdesc[UR4], tmem[UR48], tmem[UR6], idesc[UR7], UPT ;  /* 0x00ff0604080075ea */ /* 0x0003e2000b800030 */
[----:B------:R1:W-:Y:S01]  /*2230*/  UTCBAR [UR52], URZ ;  /* 0x000000ff340073e9 */ /* 0x0003e200080000ff */
[----:B------:R-:W2:Y:S02]  /*2240*/  SYNCS.PHASECHK.TRANS64.TRYWAIT P0, [UR17+0xd8], R13 ;  /* 0x0000d80dff0075a7 */ /* 0x000ea40008001111 */
[----:B-12---:R-:W-:Y:S10]  /*2250*/  @!P0 BRA `(.L_x_18) ;  /* 0x000000b800ac8947 */ /* 0x006ff40003800000 */
.L_x_84:
[----:B------:R-:W-:Y:S02]  /*2260*/  IMAD.MOV.U32 R13, RZ, RZ, 0xc0 ;  /* 0x000000c0ff0d7424 */ /* 0x000fe400078e00ff */
[----:B-1----:R-:W-:Y:S03]  /*2270*/  IMAD.U32 R10, RZ, RZ, UR16 ;  /* 0x00000010ff0a7e24 */ /* 0x002fe6000f8e00ff */
[----:B------:R-:W-:Y:S01]  /*2280*/  R2UR UR37, R13 ;  /* 0x000000000d2572ca */ /* 0x000fe200000e0000 */
[----:B------:R-:W-:Y:S05]  /*2290*/  IMAD.MOV.U32 R13, RZ, RZ, 0x140 ;  /* 0x00000140ff0d7424 */ /* 0x000fea00078e00ff */
[----:B------:R-:W-:Y:S01]  /*22a0*/  R2UR UR46, R13 ;  /* 0x000000000d2e72ca */ /* 0x000fe200000e0000 */
[----:B------:R-:W-:Y:S05]  /*22b0*/  IMAD.MOV.U32 R13, RZ, RZ, 0xc8 ;  /* 0x000000c8ff0d7424 */ /* 0x000fea00078e00ff */
[----:B------:R-:W-:Y:S01]  /*22c0*/  R2UR UR8, R13 ;  /* 0x000000000d0872ca */ /* 0x000fe200000e0000 */
[----:B------:R-:W-:Y:S05]  /*22d0*/  IMAD.MOV.U32 R13, RZ, RZ, 0x140 ;  /* 0x00000140ff0d7424 */ /* 0x000fea00078e00ff */
[----:B------:R-:W-:Y:S01]  /*22e0*/  R2UR UR9, R13 ;  /* 0x000000000d0972ca */ /* 0x000fe200000e0000 */
[----:B------:R-:W-:Y:S01]  /*22f0*/  IMAD.MOV.U32 R13, RZ, RZ, 0xd0 ;  /* 0x000000d0ff0d7424 */ /* 0x000fe200078e00ff */
[----:B------:R1:W-:Y:S04]  /*2300*/  UTCHMMA tmem[UR37], gdesc[UR10], tmem[UR46], tmem[UR76], idesc[UR77], UP0 ;  /* 0x00ff4c0a250079ea */ /* 0x0003e8000800002e */
[----:B------:R-:W-:Y:S01]  /*2310*/  R2UR UR6, R13 ;  /* 0x000000000d0672ca */ /* 0x000fe200000e0000 */
[----:B------:R-:W-:Y:S05]  /*2320*/  IMAD.MOV.U32 R13, RZ, RZ, 0x140 ;  /* 0x00000140ff0d7424 */ /* 0x000fea00078e00ff */
[----:B------:R-:W-:Y:S01]  /*2330*/  R2UR UR7, R13 ;  /* 0x000000000d0772ca */ /* 0x000fe200000e0000 */
[----:B------:R2:W-:Y:S01]  /*2340*/  UTCHMMA tmem[UR8], gdesc[UR32], tmem[UR9], tmem[UR74], idesc[UR75], UPT ;  /* 0x00ff4a20080079ea */ /* 0x0005e2000b800009 */
[----:B------:R-:W-:Y:S11]  /*2350*/  HFMA2 R13, -RZ, RZ, 0, 1.2874603271484375e-05 ;  /* 0x000000d8ff0d7431 */ /* 0x000ff600000001ff */
[----:B------:R3:W-:Y:S01]  /*2360*/  UTCHMMA tmem[UR6], gdesc[UR30], tmem[UR7], tmem[UR72], idesc[UR73], UPT ;  /* 0x00ff481e060079ea */ /* 0x0007e2000b800007 */
[----:B-1----:R-:W-:Y:S01]  /*2370*/  R2UR UR10, R13 ;  /* 0x000000000d0a72ca */ /* 0x002fe200000e0000 */
[----:B------:R-:W-:Y:S05]  /*2380*/  IMAD.MOV.U32 R13, RZ, RZ, 0x140 ;  /* 0x00000140ff0d7424 */ /* 0x000fea00078e00ff */
[----:B------:R-:W-:Y:S01]  /*2390*/  R2UR UR11, R13 ;  /* 0x000000000d0b72ca */ /* 0x000fe200000e0000 */
[----:B------:R-:W-:Y:S05]  /*23a0*/  IMAD.MOV.U32 R13, RZ, RZ, 0xe0 ;  /* 0x000000e0ff0d7424 */ /* 0x000fea00078e00ff */
[----:B--2---:R-:W-:Y:S01]  /*23b0*/  R2UR UR8, R13 ;  /* 0x000000000d0872ca */ /* 0x004fe200000e0000 */
[----:B------:R-:W-:Y:S05]  /*23c0*/  IMAD.MOV.U32 R13, RZ, RZ, 0x140 ;  /* 0x00000140ff0d7424 */ /* 0x000fea00078e00ff */
[----:B------:R-:W-:Y:S01]  /*23d0*/  R2UR UR9, R13 ;  /* 0x000000000d0972ca */ /* 0x000fe200000e0000 */
[----:B------:R1:W-:Y:S01]  /*23e0*/  UTCHMMA tmem[UR10], gdesc[UR28], tmem[UR11], tmem[UR70], idesc[UR71], UPT ;  /* 0x00ff461c0a0079ea */ /* 0x0003e2000b80000b */
[----:B------:R-:W-:Y:S04]  /*23f0*/  MOV R13, 0xe8 ;  /* 0x000000e8000d7802 */ /* 0x000fe80000000f00 */
[----:B---3--:R-:W-:Y:S01]  /*2400*/  R2UR UR6, R13 ;  /* 0x000000000d0672ca */ /* 0x008fe200000e0000 */
[----:B------:R-:W-:Y:S05]  /*2410*/  IMAD.MOV.U32 R13, RZ, RZ, 0x140 ;  /* 0x00000140ff0d7424 */ /* 0x000fea00078e00ff */
[----:B------:R-:W-:Y:S01]  /*2420*/  R2UR UR7, R13 ;  /* 0x000000000d0772ca */ /* 0x000fe200000e0000 */
[----:B------:R1:W-:Y:S11]  /*2430*/  UTCHMMA tmem[UR8], gdesc[UR26], tmem[UR9], tmem[UR68], idesc[UR69], UPT ;  /* 0x00ff441a080079ea */ /* 0x0003f6000b800009 */
[----:B------:R-:W-:Y:S01]  /*2440*/  @!UPT UIADD3 URZ, UPT, UPT, URZ, URZ, URZ ;  /* 0x000000fffffff290 */ /* 0x000fe2000fffe0ff */
[----:B------:R1:W-:Y:S01]  /*2450*/  UTCHMMA tmem[UR6], gdesc[UR24], tmem[UR7], tmem[UR66], idesc[UR67], UPT ;  /* 0x00ff4218060079ea */ /* 0x0003e2000b800007 */
[----:B------:R-:W2:Y:S02]  /*2460*/  SYNCS.PHASECHK.TRANS64.TRYWAIT P0, [UR17+0xe8], R10 ;  /* 0x0000e80aff0075a7 */ /* 0x000ea40008001111 */
[----:B-12---:R-:W-:Y:S05]  /*2470*/  @!P0 BRA `(.L_x_19) ;  /* 0x000000b800448947 */ /* 0x006fea0003800000 */
.L_x_86:
[----:B------:R-:W-:Y:S01]  /*2480*/  UIADD3 UR6, UPT, UPT, UR36, 0x50, URZ ;  /* 0x0000005024067890 */ /* 0x000fe2000fffe0ff */
[----:B------:R-:W-:Y:S01]  /*2490*/  R2UR UR24, R8 ;  /* 0x00000000081872ca */ /* 0x000fe200000e0000 */
[----:B------:R-:W-:Y:S01]  /*24a0*/  UIADD3 UR47, UPT, UPT, UR47, 0x1, URZ ;  /* 0x000000012f2f7890 */ /* 0x000fe2000fffe0ff */
[----:B------:R-:W-:Y:S01]  /*24b0*/  R2UR UR9, R9 ;  /* 0x00000000090972ca */ /* 0x000fe200000e0000 */
[----:B------:R-:W-:Y:S01]  /*24c0*/  ULOP3.LUT UR49, UR49, 0x1, URZ, 0x3c, !UPT ;  /* 0x0000000131317892 */ /* 0x000fe2000f8e3cff */
[----:B------:R-:W-:Y:S02]  /*24d0*/  R2UR UR16, R6 ;  /* 0x00000000061072ca */ /* 0x000fe400000e0000 */
[----:B------:R-:W-:Y:S02]  /*24e0*/  R2UR UR7, R7 ;  /* 0x00000000070772ca */ /* 0x000fe400000e0000 */
[----:B------:R-:W-:Y:S02]  /*24f0*/  R2UR UR8, R5 ;  /* 0x00000000050872ca */ /* 0x000fe400000e0000 */
[----:B------:R-:W-:Y:S02]  /*2500*/  R2UR UR11, R4 ;  /* 0x00000000040b72ca */ /* 0x000fe400000e0000 */
[----:B------:R-:W-:Y:S03]  /*2510*/  R2UR UR10, R3 ;  /* 0x00000000030a72ca */ /* 0x000fe600000e0000 */
[----:B------:R2:W-:Y:S04]  /*2520*/  UTCHMMA tmem[UR9], gdesc[UR22], tmem[UR24], tmem[UR64], idesc[UR65], UPT ;  /* 0x00ff4016090079ea */ /* 0x0005e8000b800018 */
[----:B------:R3:W-:Y:S01]  /*2530*/  UTCHMMA tmem[UR7], gdesc[UR20], tmem[UR16], tmem[UR62], idesc[UR63], UPT ;  /* 0x00ff3e14070079ea */ /* 0x0007e2000b800010 */
[----:B------:R4:W-:Y:S01]  /*2540*/  UTCBAR [UR6], URZ ;  /* 0x000000ff060073e9 */ /* 0x0009e200080000ff */
[----:B------:R5:W-:Y:S02]  /*2550*/  UTCHMMA gdesc[UR44], gdesc[UR12], tmem[UR8], tmem[UR60], idesc[UR61], !UPT ;  /* 0x00ff3c0c2c0075ea */ /* 0x000be4000f800008 */
[----:B------:R-:W-:Y:S02]  /*2560*/  UTCHMMA gdesc[UR42], gdesc[UR18], tmem[UR11], tmem[UR58], idesc[UR59], UPT ;  /* 0x00ff3a122a0075ea */ /* 0x000fe4000b80000b */
[----:B------:R-:W-:Y:S01]  /*2570*/  UTCHMMA gdesc[UR40], gdesc[UR14], tmem[UR10], tmem[UR56], idesc[UR57], UPT ;  /* 0x00ff380e280075ea */ /* 0x000fe2000b80000a */
[----:B--2---:R-:W-:Y:S01]  /*2580*/  R2UR UR9, R2 ;  /* 0x00000000020972ca */ /* 0x004fe200000e0000 */
[----:B---3--:R-:W-:Y:S02]  /*2590*/  UIADD3 UR7, UPT, UPT, UR35, 0x50, URZ ;  /* 0x0000005023077890 */ /* 0x008fe4000fffe0ff */
[----:B----4-:R-:W-:Y:S04]  /*25a0*/  UIADD3 UR6, UPT, UPT, UR34, 0x1, URZ ;  /* 0x0000000122067890 */ /* 0x010fe8000fffe0ff */
[----:B------:R-:W-:Y:S06]  /*25b0*/  UISETP.NE.AND UP0, UPT, UR6, 0xa, UPT ;  /* 0x0000000a0600788c */ /* 0x000fec000bf05270 */
[----:B------:R2:W-:Y:S01]  /*25c0*/  UTCHMMA gdesc[UR38], gdesc[UR4], tmem[UR9], tmem[UR54], idesc[UR55], UPT ;  /* 0x00ff3604260075ea */ /* 0x0005e2000b800009 */
[----:B-----5:R-:W-:Y:S01]  /*25d0*/  USEL UR8, URZ, 0x1, UP0 ;  /* 0x00000001ff087887 */ /* 0x020fe20008000000 */
[----:B------:R4:W-:Y:S01]  /*25e0*/  UTCBAR [UR51], URZ ;  /* 0x000000ff330073e9 */ /* 0x0009e200080000ff */
[----:B------:R4:W-:Y:S04]  /*25f0*/  UTCBAR [UR7], URZ ;  /* 0x000000ff070073e9 */ /* 0x0009e800080000ff */
[----:B------:R-:W-:Y:S01]  /*2600*/  LOP3.LUT R11, R11, UR8, RZ, 0x3c, !PT ;  /* 0x000000080b0b7c12 */ /* 0x000fe2000f8e3cff */
[----:B------:R-:W-:Y:S02]  /*2610*/  USEL UR8, UR6, URZ, UP0 ;  /* 0x000000ff06087287 */ /* 0x000fe40008000000 */
[----:B------:R-:W-:Y:S01]  /*2620*/  UISETP.NE.AND UP0, UPT, UR47, -0x1, UPT ;  /* 0xffffffff2f00788c */ /* 0x000fe2000bf05270 */
[----:B--2---:R-:W-:Y:S08]  /*2630*/  UMOV UR4, 0x1 ;  /* 0x0000000100047882 */ /* 0x004ff00000000000 */
[----:B------:R-:W-:Y:S05]  /*2640*/  BRA.U UP0, `(.L_x_20) ;  /* 0xfffffff5000c7547 */ /* 0x000fea000b83ffff */
.L_x_13:
[----:B------:R-:W-:Y:S01]  /*2650*/  UIADD3 UR6, UPT, UPT, UR17, 0x10, URZ ;  /* 0x0000001011067890 */ /* 0x000fe2000fffe0ff */
[----:B------:R-:W-:Y:S01]  /*2660*/  SHF.L.U32 R4, R11, 0x1f, RZ ;  /* 0x0000001f0b047819 */ /* 0x000fe200000006ff */
[----:B------:R-:W-:Y:S02]  /*2670*/  UIADD3 UR5, UPT, UPT, UR17, 0x18, URZ ;  /* 0x0000001811057890 */ /* 0x000fe4000fffe0ff */
[----:B------:R-:W-:Y:S02]  /*2680*/  ULEA UR16, UR8, UR17, 0x3 ;  /* 0x0000001108107291 */ /* 0x000fe4000f8e18ff */
[----:B---3--:R-:W-:-:S03]  /*2690*/  USHF.L.U32 UR10, UR49, 0x1f, URZ ;  /* 0x0000001f310a7899 */ /* 0x008fc600080006ff */
[----:B------:R2:W-:Y:S02]  /*26a0*/  UTCBAR [UR6], URZ ;  /* 0x000000ff060073e9 */ /* 0x0005e400080000ff */
[----:B------:R2:W-:Y:S02]  /*26b0*/  UTCBAR [UR5], URZ ;  /* 0x000000ff050073e9 */ /* 0x0005e400080000ff */
[----:B------:R-:W3:Y:S02]  /*26c0*/  SYNCS.PHASECHK.TRANS64.TRYWAIT P0, [UR16+0x20], R4 ;  /* 0x00002004ff0075a7 */ /* 0x000ee40008001110 */
[----:B--23--:R-:W-:Y:S05]  /*26d0*/  @!P0 BRA `(.L_x_21) ;  /* 0x000000b400cc8947 */ /* 0x00cfea0003800000 */
.L_x_88:
[----:B------:R-:W-:Y:S01]  /*26e0*/  IMAD.U32 R3, RZ, RZ, UR10 ;  /* 0x0000000aff037e24 */ /* 0x000fe2000f8e00ff */
[----:B------:R-:W2:Y:S01]  /*26f0*/  S2UR UR24, SR_CgaCtaId ;  /* 0x00000000001879c3 */ /* 0x000ea20000008800 */
[----:B-1----:R-:W-:Y:S01]  /*2700*/  IMAD.MOV.U32 R2, RZ, RZ, 0x40 ;  /* 0x00000040ff027424 */ /* 0x002fe200078e00ff */
[----:B------:R-:W-:Y:S02]  /*2710*/  ULEA UR8, UR8, UR17, 0xe ;  /* 0x0000001108087291 */ /* 0x000fe4000f8e70ff */
[----:B------:R-:W-:Y:S02]  /*2720*/  UISETP.NE.U32.AND UP0, UPT, UR4, URZ, UPT ;  /* 0x000000ff0400728c */ /* 0x000fe4000bf05070 */
[----:B------:R-:W-:Y:S01]  /*2730*/  R2UR UR28, R2 ;  /* 0x00000000021c72ca */ /* 0x000fe200000e0000 */
[----:B------:R-:W-:Y:S01]  /*2740*/  IMAD.MOV.U32 R2, RZ, RZ, 0x100 ;  /* 0x00000100ff027424 */ /* 0x000fe200078e00ff */
[----:B------:R-:W1:Y:S01]  /*2750*/  SYNCS.PHASECHK.TRANS64.TRYWAIT P0, [UR17+0xd0], R3 ;  /* 0x0000d003ff0075a7 */ /* 0x000e620008001111 */
[----:B------:R-:W-:Y:S01]  /*2760*/  UIADD3 UR8, UPT, UPT, UR8, 0x10c00, URZ ;  /* 0x00010c0008087890 */ /* 0x000fe2000fffe0ff */
[----:B------:R-:W-:-:S02]  /*2770*/  UMOV UR11, 0x400 ;  /* 0x00000400000b7882 */ /* 0x000fc40000000000 */
[----:B------:R-:W-:Y:S01]  /*2780*/  R2UR UR34, R2 ;  /* 0x00000000022272ca */ /* 0x000fe200000e0000 */
[----:B------:R-:W-:Y:S01]  /*2790*/  IMAD.MOV.U32 R2, RZ, RZ, 0x48 ;  /* 0x00000048ff027424 */ /* 0x000fe200078e00ff */
[----:B------:R-:W-:Y:S01]  /*27a0*/  USHF.R.U32.HI UR4, URZ, 0x4, UR8 ;  /* 0x00000004ff047899 */ /* 0x000fe20008011608 */
[----:B------:R-:W-:Y:S01]  /*27b0*/  UMOV UR46, 0x0 ;  /* 0x00000000002e7882 */ /* 0x000fe20000000000 */
[----:B------:R-:W-:Y:S02]  /*27c0*/  UMOV UR47, 0x8110010 ;  /* 0x08110010002f7882 */ /* 0x000fe40000000000 */
[----:B------:R-:W-:Y:S01]  /*27d0*/  R2UR UR32, R2 ;  /* 0x00000000022072ca */ /* 0x000fe200000e0000 */
[----:B------:R-:W-:Y:S01]  /*27e0*/  IMAD.MOV.U32 R2, RZ, RZ, 0x100 ;  /* 0x00000100ff027424 */ /* 0x000fe200078e00ff */
[----:B------:R-:W-:Y:S01]  /*27f0*/  ULOP3.LUT UR4, UR4, 0x3fc0, URZ, 0xc0, !UPT ;  /* 0x00003fc004047892 */ /* 0x000fe2000f8ec0ff */
[----:B------:R-:W-:Y:S01]  /*2800*/  UMOV UR44, 0x0 ;  /* 0x00000000002c7882 */ /* 0x000fe20000000000 */
[----:B------:R-:W-:-:S02]  /*2810*/  UMOV UR45, 0x8110010 ;  /* 0x08110010002d7882 */ /* 0x000fc40000000000 */
[----:B------:R-:W-:Y:S01]  /*2820*/  R2UR UR33, R2 ;  /* 0x00000000022172ca */ /* 0x000fe200000e0000 */
[----:B------:R-:W-:Y:S01]  /*2830*/  IMAD.MOV.U32 R2, RZ, RZ, 0x50 ;  /* 0x00000050ff027424 */ /* 0x000fe200078e00ff */
[----:B------:R-:W-:Y:S01]  /*2840*/  UMOV UR42, 0x0 ;  /* 0x00000000002a7882 */ /* 0x000fe20000000000 */
[----:B------:R-:W-:Y:S01]  /*2850*/  UMOV UR43, 0x8110010 ;  /* 0x08110010002b7882 */ /* 0x000fe20000000000 */
[----:B------:R-:W-:Y:S01]  /*2860*/  UMOV UR40, 0x0 ;  /* 0x0000000000287882 */ /* 0x000fe20000000000 */
[----:B------:R-:W-:Y:S01]  /*2870*/  UMOV UR41, 0x8110010 ;  /* 0x0811001000297882 */ /* 0x000fe20000000000 */
[----:B------:R-:W-:Y:S01]  /*2880*/  R2UR UR25, R2 ;  /* 0x00000000021972ca */ /* 0x000fe200000e0000 */
[----:B------:R-:W-:Y:S01]  /*2890*/  HFMA2 R2, -RZ, RZ, 0, 1.52587890625e-05 ;  /* 0x00000100ff027431 */ /* 0x000fe200000001ff */
[----:B------:R-:W-:Y:S01]  /*28a0*/  UMOV UR38, 0x0 ;  /* 0x0000000000267882 */ /* 0x000fe20000000000 */
[----:B------:R-:W-:Y:S01]  /*28b0*/  UMOV UR39, 0x8110010 ;  /* 0x0811001000277882 */ /* 0x000fe20000000000 */
[----:B------:R-:W-:Y:S01]  /*28c0*/  UMOV UR36, 0x0 ;  /* 0x0000000000247882 */ /* 0x000fe20000000000 */
[----:B------:R-:W-:Y:S01]  /*28d0*/  UMOV UR37, 0x8110010 ;  /* 0x0811001000257882 */ /* 0x000fe20000000000 */
[----:B--2---:R-:W-:-:S02]  /*28e0*/  ULEA UR11, UR24, UR11, 0x18 ;  /* 0x0000000b180b7291 */ /* 0x004fc4000f8ec0ff */
[----:B------:R-:W-:Y:S02]  /*28f0*/  UIADD3 UR22, UPT, UPT, UR4, 0x80, URZ ;  /* 0x0000008004167890 */ /* 0x000fe4000fffe0ff */
[----:B------:R-:W-:Y:S01]  /*2900*/  UIADD3 UR20, UPT, UPT, UR4, 0x100, URZ ;  /* 0x0000010004147890 */ /* 0x000fe2000fffe0ff */
[----:B------:R-:W-:Y:S01]  /*2910*/  R2UR UR31, R2 ;  /* 0x00000000021f72ca */ /* 0x000fe200000e0000 */
[----:B------:R-:W-:Y:S01]  /*2920*/  IMAD.MOV.U32 R2, RZ, RZ, 0x58 ;  /* 0x00000058ff027424 */ /* 0x000fe200078e00ff */
[----:B------:R-:W-:Y:S02]  /*2930*/  UIADD3 UR18, UPT, UPT, UR4, 0x180, URZ ;  /* 0x0000018004127890 */ /* 0x000fe4000fffe0ff */
[----:B------:R-:W-:Y:S02]  /*2940*/  UIADD3 UR14, UPT, UPT, UR4, 0x200, URZ ;  /* 0x00000200040e7890 */ /* 0x000fe4000fffe0ff */
[----:B------:R-:W-:Y:S01]  /*2950*/  R2UR UR26, R2 ;  /* 0x00000000021a72ca */ /* 0x000fe200000e0000 */
[----:B------:R-:W-:Y:S01]  /*2960*/  IMAD.MOV.U32 R2, RZ, RZ, 0x100 ;  /* 0x00000100ff027424 */ /* 0x000fe200078e00ff */
[----:B------:R-:W-:Y:S01]  /*2970*/  UIADD3 UR12, UPT, UPT, UR4, 0x280, URZ ;  /* 0x00000280040c7890 */ /* 0x000fe2000fffe0ff */
        /* <DEDUP_REMOVED lines=8> */
[----:B------:R-:W-:Y:S02]  /*2a00*/  R2UR UR9, R2 ;  /* 0x00000000020972ca */ /* 0x000fe400000e0000 */
[----:B------:R-:W-:-:S04]  /*2a10*/  MOV R2, 0x100 ;  /* 0x0000010000027802 */ /* 0x000fc80000000f00 */
[----:B------:R-:W-:Y:S01]  /*2a20*/  R2UR UR29, R2 ;  /* 0x00000000021d72ca */ /* 0x000fe200000e0000 */
[----:B------:R-:W-:-:S05]  /*2a30*/  IMAD.MOV.U32 R2, RZ, RZ, 0x68 ;  /* 0x00000068ff027424 */ /* 0x000fca00078e00ff */
[----:B----4-:R-:W-:Y:S01]  /*2a40*/  R2UR UR7, R2 ;  /* 0x00000000020772ca */ /* 0x010fe200000e0000 */
[----:B------:R-:W-:-:S05]  /*2a50*/  IMAD.MOV.U32 R2, RZ, RZ, 0x100 ;  /* 0x00000100ff027424 */ /* 0x000fca00078e00ff */
[----:B------:R-:W-:Y:S01]  /*2a60*/  R2UR UR6, R2 ;  /* 0x00000000020672ca */ /* 0x000fe200000e0000 */
[----:B-1----:R-:W-:-:S14]  /*2a70*/  @!P0 BRA `(.L_x_22) ;  /* 0x000000b400008947 */ /* 0x002fdc0003800000 */
.L_x_90:
[----:B------:R2:W-:Y:S01]  /*2a80*/  UTCHMMA tmem[UR28], gdesc[UR4], tmem[UR34], tmem[UR46], idesc[UR47], UP0 ;  /* 0x00ff2e041c0079ea */ /* 0x0005e20008000022 */
[----:B------:R3:W-:Y:S01]  /*2a90*/  UTCHMMA tmem[UR32], gdesc[UR22], tmem[UR33], tmem[UR44], idesc[UR45], UPT ;  /* 0x00ff2c16200079ea */ /* 0x0007e2000b800021 */
[----:B------:R-:W-:Y:S01]  /*2aa0*/  UTCHMMA tmem[UR25], gdesc[UR20], tmem[UR31], tmem[UR42], idesc[UR43], UPT ;  /* 0x00ff2a14190079ea */ /* 0x000fe2000b80001f */
[----:B------:R-:W-:Y:S01]  /*2ab0*/  IMAD.U32 R3, RZ, RZ, UR10 ;  /* 0x0000000aff037e24 */ /* 0x000fe2000f8e00ff */
[----:B------:R4:W-:Y:S01]  /*2ac0*/  UTCHMMA tmem[UR26], gdesc[UR18], tmem[UR30], tmem[UR40], idesc[UR41], UPT ;  /* 0x00ff28121a0079ea */ /* 0x0009e2000b80001e */
[----:B------:R-:W-:Y:S01]  /*2ad0*/  UTCHMMA tmem[UR9], gdesc[UR14], tmem[UR29], tmem[UR38], idesc[UR39], UPT ;  /* 0x00ff260e090079ea */ /* 0x000fe2000b80001d */
[----:B------:R5:W-:Y:S01]  /*2ae0*/  UTCHMMA tmem[UR7], gdesc[UR12], tmem[UR6], tmem[UR36], idesc[UR37], UPT ;  /* 0x00ff240c070079ea */ /* 0x000be2000b800006 */
[----:B------:R-:W1:Y:S02]  /*2af0*/  SYNCS.PHASECHK.TRANS64.TRYWAIT P0, [UR11+0xe0], R3 ;  /* 0x0000e003ff0075a7 */ /* 0x000e64000800110b */
[----:B-1----:R-:W-:Y:S01]  /*2b00*/  IMAD.MOV.U32 R2, RZ, RZ, 0x70 ;  /* 0x00000070ff027424 */ /* 0x002fe200078e00ff */
[----:B------:R-:W-:-:S02]  /*2b10*/  UIADD3 UR17, UPT, UPT, UR11, 0x100, URZ ;  /* 0x000001000b117890 */ /* 0x000fc4000fffe0ff */
[----:B------:R-:W-:Y:S02]  /*2b20*/  UIADD3 UR8, UPT, UPT, UR4, 0x300, URZ ;  /* 0x0000030004087890 */ /* 0x000fe4000fffe0ff */
[----:B------:R-:W-:Y:S02]  /*2b30*/  R2UR UR27, R2 ;  /* 0x00000000021b72ca */ /* 0x000fe400000e0000 */
[----:B------:R-:W-:-:S04]  /*2b40*/  MOV R2, 0x100 ;  /* 0x0000010000027802 */ /* 0x000fc80000000f00 */
[----:B--2---:R-:W-:Y:S01]  /*2b50*/  R2UR UR28, R2 ;  /* 0x00000000021c72ca */ /* 0x004fe200000e0000 */
[----:B------:R-:W-:Y:S01]  /*2b60*/  IMAD.MOV.U32 R2, RZ, RZ, 0x78 ;  /* 0x00000078ff027424 */ /* 0x000fe200078e00ff */
[----:B---3--:R-:W-:Y:S01]  /*2b70*/  UMOV UR32, 0x0 ;  /* 0x0000000000207882 */ /* 0x008fe20000000000 */
[----:B------:R-:W-:Y:S01]  /*2b80*/  UMOV UR33, 0x8110010 ;  /* 0x0811001000217882 */ /* 0x000fe20000000000 */
[----:B----4-:R-:W-:Y:S01]  /*2b90*/  UMOV UR30, 0x0 ;  /* 0x00000000001e7882 */ /* 0x010fe20000000000 */
[----:B------:R-:W-:Y:S01]  /*2ba0*/  UMOV UR31, 0x8110010 ;  /* 0x08110010001f7882 */ /* 0x000fe20000000000 */
[----:B------:R-:W-:Y:S01]  /*2bb0*/  R2UR UR25, R2 ;  /* 0x00000000021972ca */ /* 0x000fe200000e0000 */
[----:B-----5:R-:W-:Y:S01]  /*2bc0*/  UIADD3 UR6, UPT, UPT, UR4, 0x380, URZ ;  /* 0x0000038004067890 */ /* 0x020fe2000fffe0ff */
[----:B------:R-:W-:Y:S01]  /*2bd0*/  MOV R2, 0x100 ;  /* 0x0000010000027802 */ /* 0x000fe20000000f00 */
[----:B------:R-:W-:Y:S01]  /*2be0*/  UMOV UR9, 0x40004040 ;  /* 0x4000404000097882 */ /* 0x000fe20000000000 */
[----:B------:R-:W-:-:S02]  /*2bf0*/  UMOV UR7, 0x40004040 ;  /* 0x4000404000077882 */ /* 0x000fc40000000000 */
[----:B------:R-:W-:Y:S01]  /*2c00*/  R2UR UR26, R2 ;  /* 0x00000000021a72ca */ /* 0x000fe200000e0000 */
[----:B------:R-:W-:-:S14]  /*2c10*/  @!P0 BRA `(.L_x_23) ;  /* 0x000000b000b88947 */ /* 0x000fdc0003800000 */
.L_x_92:
[----:B------:R-:W-:Y:S01]  /*2c20*/  IMAD.U32 R3, RZ, RZ, UR10 ;  /* 0x0000000aff037e24 */ /* 0x000fe2000f8e00ff */
[----:B------:R-:W-:Y:S01]  /*2c30*/  UTCHMMA tmem[UR27], gdesc[UR8], tmem[UR28], tmem[UR32], idesc[UR33], UPT ;  /* 0x00ff20081b0079ea */ /* 0x000fe2000b80001c */
[----:B------:R-:W-:Y:S01]  /*2c40*/  UTCHMMA tmem[UR25], gdesc[UR6], tmem[UR26], tmem[UR30], idesc[UR31], UPT ;  /* 0x00ff1e06190079ea */ /* 0x000fe2000b80001a */
[----:B------:R2:W-:Y:S01]  /*2c50*/  UTCBAR [UR17], URZ ;  /* 0x000000ff110073e9 */ /* 0x0005e200080000ff */
[----:B------:R-:W3:Y:S01]  /*2c60*/  SYNCS.PHASECHK.TRANS64.TRYWAIT P0, [UR11+0xd8], R3 ;  /* 0x0000d803ff0075a7 */ /* 0x000ee2000800110b */
[----:B-1----:R-:W-:Y:S01]  /*2c70*/  IMAD.MOV.U32 R2, RZ, RZ, 0xc0 ;  /* 0x000000c0ff027424 */ /* 0x002fe200078e00ff */
[----:B------:R-:W-:Y:S01]  /*2c80*/  UMOV UR48, 0x0 ;  /* 0x0000000000307882 */ /* 0x000fe20000000000 */
[----:B------:R-:W-:Y:S01]  /*2c90*/  UMOV UR49, 0x8110010 ;  /* 0x0811001000317882 */ /* 0x000fe20000000000 */
[----:B------:R-:W-:Y:S01]  /*2ca0*/  UMOV UR46, 0x0 ;  /* 0x00000000002e7882 */ /* 0x000fe20000000000 */
        /* <DEDUP_REMOVED lines=14> */
[----:B------:R-:W-:-:S05]  /*2d90*/  IMAD.MOV.U32 R2, RZ, RZ, 0x140 ;  /* 0x00000140ff027424 */ /* 0x000fca00078e00ff */
[----:B------:R-:W-:Y:S01]  /*2da0*/  R2UR UR35, R2 ;  /* 0x00000000022372ca */ /* 0x000fe200000e0000 */
[----:B------:R-:W-:-:S05]  /*2db0*/  IMAD.MOV.U32 R2, RZ, RZ, 0xd0 ;  /* 0x000000d0ff027424 */ /* 0x000fca00078e00ff */
[----:B--2---:R-:W-:Y:S01]  /*2dc0*/  R2UR UR17, R2 ;  /* 0x00000000021172ca */ /* 0x004fe200000e0000 */
[----:B------:R-:W-:-:S05]  /*2dd0*/  HFMA2 R2, -RZ, RZ, 0, 1.9073486328125e-05 ;  /* 0x00000140ff027431 */ /* 0x000fca00000001ff */
[----:B------:R-:W-:Y:S01]  /*2de0*/  R2UR UR33, R2 ;  /* 0x00000000022172ca */ /* 0x000fe200000e0000 */
[----:B------:R-:W-:-:S05]  /*2df0*/  IMAD.MOV.U32 R2, RZ, RZ, 0xd8 ;  /* 0x000000d8ff027424 */ /* 0x000fca00078e00ff */
[----:B------:R-:W-:Y:S01]  /*2e00*/  R2UR UR31, R2 ;  /* 0x00000000021f72ca */ /* 0x000fe200000e0000 */
[----:B------:R-:W-:-:S05]  /*2e10*/  IMAD.MOV.U32 R2, RZ, RZ, 0x140 ;  /* 0x00000140ff027424 */ /* 0x000fca00078e00ff */
[----:B------:R-:W-:Y:S01]  /*2e20*/  R2UR UR32, R2 ;  /* 0x00000000022072ca */ /* 0x000fe200000e0000 */
[----:B------:R-:W-:-:S05]  /*2e30*/  IMAD.MOV.U32 R2, RZ, RZ, 0xe0 ;  /* 0x000000e0ff027424 */ /* 0x000fca00078e00ff */
[----:B------:R-:W-:Y:S02]  /*2e40*/  R2UR UR29, R2 ;  /* 0x00000000021d72ca */ /* 0x000fe400000e0000 */
[----:B------:R-:W-:-:S04]  /*2e50*/  MOV R2, 0x140 ;  /* 0x0000014000027802 */ /* 0x000fc80000000f00 */
[----:B------:R-:W-:Y:S01]  /*2e60*/  R2UR UR30, R2 ;  /* 0x00000000021e72ca */ /* 0x000fe200000e0000 */
[----:B------:R-:W-:-:S05]  /*2e70*/  IMAD.MOV.U32 R2, RZ, RZ, 0xe8 ;  /* 0x000000e8ff027424 */ /* 0x000fca00078e00ff */
[----:B------:R-:W-:Y:S01]  /*2e80*/  R2UR UR27, R2 ;  /* 0x00000000021b72ca */ /* 0x000fe200000e0000 */
[----:B------:R-:W-:-:S05]  /*2e90*/  IMAD.MOV.U32 R2, RZ, RZ, 0x140 ;  /* 0x00000140ff027424 */ /* 0x000fca00078e00ff */
[----:B------:R-:W-:Y:S01]  /*2ea0*/  R2UR UR28, R2 ;  /* 0x00000000021c72ca */ /* 0x000fe200000e0000 */
[----:B---3--:R-:W-:-:S14]  /*2eb0*/  @!P0 BRA `(.L_x_24) ;  /* 0x000000b000308947 */ /* 0x008fdc0003800000 */
.L_x_94:
[----:B------:R2:W-:Y:S01]  /*2ec0*/  UTCHMMA tmem[UR36], gdesc[UR4], tmem[UR37], tmem[UR48], idesc[UR49], UP0 ;  /* 0x00ff3004240079ea */ /* 0x0005e20008000025 */
[----:B------:R-:W-:Y:S01]  /*2ed0*/  UTCHMMA tmem[UR34], gdesc[UR22], tmem[UR35], tmem[UR46], idesc[UR47], UPT ;  /* 0x00ff2e16220079ea */ /* 0x000fe2000b800023 */
[----:B------:R3:W-:Y:S01]  /*2ee0*/  UTCHMMA tmem[UR17], gdesc[UR20], tmem[UR33], tmem[UR44], idesc[UR45], UPT ;  /* 0x00ff2c14110079ea */ /* 0x0007e2000b800021 */
[----:B------:R-:W-:Y:S01]  /*2ef0*/  IMAD.U32 R3, RZ, RZ, UR10 ;  /* 0x0000000aff037e24 */ /* 0x000fe2000f8e00ff */
[----:B------:R-:W-:Y:S01]  /*2f00*/  UTCHMMA tmem[UR31], gdesc[UR18], tmem[UR32], tmem[UR42], idesc[UR43], UPT ;  /* 0x00ff2a121f0079ea */ /* 0x000fe2000b800020 */
[----:B------:R4:W-:Y:S01]  /*2f10*/  UTCHMMA tmem[UR29], gdesc[UR14], tmem[UR30], tmem[UR40], idesc[UR41], UPT ;  /* 0x00ff280e1d0079ea */ /* 0x0009e2000b80001e */
[----:B------:R5:W-:Y:S01]  /*2f20*/  UTCHMMA tmem[UR27], gdesc[UR12], tmem[UR28], tmem[UR38], idesc[UR39], UPT ;  /* 0x00ff260c1b0079ea */ /* 0x000be2000b80001c */
[----:B------:R-:W1:Y:S02]  /*2f30*/  SYNCS.PHASECHK.TRANS64.TRYWAIT P0, [UR11+0xe8], R3 ;  /* 0x0000e803ff0075a7 */ /* 0x000e64000800110b */
[----:B-1----:R-:W-:-:S05]  /*2f40*/  IMAD.MOV.U32 R2, RZ, RZ, 0xf0 ;  /* 0x000000f0ff027424 */ /* 0x002fca00078e00ff */
[----:B------:R-:W-:Y:S02]  /*2f50*/  R2UR UR25, R2 ;  /* 0x00000000021972ca */ /* 0x000fe400000e0000 */
[----:B------:R-:W-:-:S04]  /*2f60*/  MOV R2, 0x140 ;  /* 0x0000014000027802 */ /* 0x000fc80000000f00 */
[----:B------:R-:W-:Y:S01]  /*2f70*/  R2UR UR26, R2 ;  /* 0x00000000021a72ca */ /* 0x000fe200000e0000 */
[----:B------:R-:W-:Y:S01]  /*2f80*/  IMAD.MOV.U32 R2, RZ, RZ, 0xf8 ;  /* 0x000000f8ff027424 */ /* 0x000fe200078e00ff */
[----:B--2---:R-:W-:-:S04]  /*2f90*/  UIADD3 UR4, UPT, UPT, UR16, 0x70, URZ ;  /* 0x0000007010047890 */ /* 0x004fc8000fffe0ff */
[----:B---3--:R-:W-:Y:S01]  /*2fa0*/  R2UR UR17, R2 ;  /* 0x00000000021172ca */ /* 0x008fe200000e0000 */
[----:B------:R-:W-:Y:S01]  /*2fb0*/  UIADD3 UR5, UPT, UPT, UR11, 0x108, URZ ;  /* 0x000001080b057890 */ /* 0x000fe2000fffe0ff */
[----:B------:R-:W-:Y:S01]  /*2fc0*/  MOV R2, 0x140 ;  /* 0x0000014000027802 */ /* 0x000fe20000000f00 */
[----:B----4-:R-:W-:Y:S01]  /*2fd0*/  UMOV UR14, 0x0 ;  /* 0x00000000000e7882 */ /* 0x010fe20000000000 */
[----:B------:R-:W-:Y:S01]  /*2fe0*/  UMOV UR15, 0x8110010 ;  /* 0x08110010000f7882 */ /* 0x000fe20000000000 */
[----:B-----5:R-:W-:Y:S01]  /*2ff0*/  UMOV UR12, 0x0 ;  /* 0x00000000000c7882 */ /* 0x020fe20000000000 */
[----:B------:R-:W-:Y:S01]  /*3000*/  R2UR UR18, R2 ;  /* 0x00000000021272ca */ /* 0x000fe200000e0000 */
[----:B------:R-:W-:Y:S01]  /*3010*/  UMOV UR13, 0x8110010 ;  /* 0x08110010000d7882 */ /* 0x000fe20000000000 */
[----:B------:R-:W-:-:S13]  /*3020*/  @!P0 BRA `(.L_x_25) ;  /* 0x000000ac00f48947 */ /* 0x000fda0003800000 */
.L_x_96:
[----:B------:R2:W-:Y:S01]  /*3030*/  UTCHMMA tmem[UR25], gdesc[UR8], tmem[UR26], tmem[UR14], idesc[UR15], UPT ;  /* 0x00ff0e08190079ea */ /* 0x0005e2000b80001a */
[----:B------:R2:W-:Y:S01]  /*3040*/  UTCHMMA tmem[UR17], gdesc[UR6], tmem[UR18], tmem[UR12], idesc[UR13], UPT ;  /* 0x00ff0c06110079ea */ /* 0x0005e2000b800012 */
[----:B------:R2:W-:Y:S01]  /*3050*/  UTCBAR [UR5], URZ ;  /* 0x000000ff050073e9 */ /* 0x0005e200080000ff */
[----:B------:R2:W-:Y:S01]  /*3060*/  UTCBAR [UR4], URZ ;  /* 0x000000ff040073e9 */ /* 0x0005e200080000ff */
[----:B------:R-:W-:Y:S01]  /*3070*/  NOP ;  /* 0x0000000000007918 */ /* 0x000fe20000000000 */
.L_x_9:
[----:B------:R-:W-:Y:S01]  /*3080*/  ELECT P0, URZ, PT ;  /* 0x0000000000ff782f */ /* 0x000fe20003800000 */
[----:B-1----:R-:W-:Y:S01]  /*3090*/  IMAD.MOV.U32 R2, RZ, RZ, 0x1 ;  /* 0x00000001ff027424 */ /* 0x002fe200078e00ff */
[----:B--2---:R-:W-:Y:S01]  /*30a0*/  UMOV UR4, 0x40 ;  /* 0x0000004000047882 */ /* 0x004fe20000000000 */
[----:B------:R-:W-:Y:S01]  /*30b0*/  R2UR UR5, R12 ;  /* 0x000000000c0572ca */ /* 0x000fe200000e0000 */
[----:B------:R-:W-:Y:S01]  /*30c0*/  ULEA UR4, UR24, UR4, 0x18 ;  /* 0x0000000418047291 */ /* 0x000fe2000f8ec0ff */
[----:B------:R-:W-:Y:S01]  /*30d0*/  UVIRTCOUNT.DEALLOC.SMPOOL 0x80 ;  /* 0x000000800000784c */ /* 0x000fe20000000000 */
[----:B------:R-:W-:Y:S01]  /*30e0*/  UMOV UR6, 0xffff ;  /* 0x0000ffff00067882 */ /* 0x000fe20000000000 */
[----:B------:R-:W-:-:S06]  /*30f0*/  UMOV UR9, 0x1 ;  /* 0x0000000100097882 */ /* 0x000fcc0000000000 */
[----:B------:R-:W-:-:S05]  /*3100*/  @P0 PRMT R3, R2, 0x7610, R3 ;  /* 0x0000761002030816 */ /* 0x000fca0000000003 */
[----:B------:R-:W-:Y:S01]  /*3110*/  @P0 STS.U8 [UR4], R3 ;  /* 0x00000003ff000988 */ /* 0x000fe20008000004 */
[----:B------:R-:W-:Y:S06]  /*3120*/  BAR.SYNC.DEFER_BLOCKING 0x2, 0x1a0 ;  /* 0x0086800000007b1d */ /* 0x000fec0000010000 */
[----:B------:R-:W-:Y:S01]  /*3130*/  NOP ;  /* 0x0000000000007918 */ /* 0x000fe20000000000 */
[----:B------:R-:W-:Y:S02]  /*3140*/  UMOV UR4, 0x50 ;  /* 0x0000005000047882 */ /* 0x000fe40000000000 */
[----:B------:R-:W-:-:S02]  /*3150*/  ULEA UR8, UR24, UR4, 0x18 ;  /* 0x0000000418087291 */ /* 0x000fc4000f8ec0ff */
[----:B------:R-:W-:-:S04]  /*3160*/  ULOP3.LUT UR4, UR5, 0xffff, URZ, 0xc0, !UPT ;  /* 0x0000ffff05047892 */ /* 0x000fc8000f8ec0ff */
[----:B------:R-:W-:-:S03]  /*3170*/  USHF.R.U32.HI UR4, URZ, 0x5, UR4 ;  /* 0x00000005ff047899 */ /* 0x000fc60008011604 */
[----:B------:R-:W1:Y:S01]  /*3180*/  LDS R2, [UR8] ;  /* 0x00000008ff027984 */ /* 0x000e620008000800 */
[----:B------:R-:W-:Y:S02]  /*3190*/  UIADD3 UR5, UPT, UPT, UR4, 0x10, URZ ;  /* 0x0000001004057890 */ /* 0x000fe4000fffe0ff */
[----:B------:R-:W-:Y:S02]  /*31a0*/  USHF.L.U32 UR6, UR6, UR4, URZ ;  /* 0x0000000406067299 */ /* 0x000fe400080006ff */
[----:B------:R-:W-:-:S04]  /*31b0*/  USHF.L.U32 UR4, UR9, UR5, URZ ;  /* 0x0000000509047299 */ /* 0x000fc800080006ff */
[----:B------:R-:W-:-:S04]  /*31c0*/  ULOP3.LUT UR4, UR4, UR6, URZ, 0xfc, !UPT ;  /* 0x0000000604047292 */ /* 0x000fc8000f8efcff */
[----:B------:R-:W-:Y:S01]  /*31d0*/  ULOP3.LUT UR6, UR4, 0xffff, URZ, 0xc0, !UPT ;  /* 0x0000ffff04067892 */ /* 0x000fe2000f8ec0ff */
[----:B-1----:R-:W-:-:S13]  /*31e0*/  R2UR UR7, R2 ;  /* 0x00000000020772ca */ /* 0x002fda00000e0000 */
[----:B------:R-:W-:-:S04]  /*31f0*/  ULOP3.LUT UR5, UR4, 0xffff, UR7, 0x80, !UPT ;  /* 0x0000ffff04057892 */ /* 0x000fc8000f8e8007 */
[----:B------:R-:W-:-:S09]  /*3200*/  UISETP.NE.AND UP0, UPT, UR5, UR6, UPT ;  /* 0x000000060500728c */ /* 0x000fd2000bf05270 */
[----:B------:R-:W-:Y:S05]  /*3210*/  BRA.U UP0, `(.L_x_26) ;  /* 0x00000001004c7547 */ /* 0x000fea000b800000 */
[----:B------:R-:W-:Y:S02]  /*3220*/  USHF.R.U32.HI UR5, URZ, 0x10, UR4 ;  /* 0x00000010ff057899 */ /* 0x000fe40008011604 */
[----:B------:R-:W-:-:S04]  /*3230*/  USHF.R.U32.HI UR6, URZ, 0x10, UR7 ;  /* 0x00000010ff067899 */ /* 0x000fc80008011607 */
[----:B------:R-:W-:-:S04]  /*3240*/  ULOP3.LUT UR6, UR6, UR5, URZ, 0xc0, !UPT ;  /* 0x0000000506067292 */ /* 0x000fc8000f8ec0ff */
[----:B------:R-:W-:-:S09]  /*3250*/  UISETP.NE.AND UP0, UPT, UR6, UR5, UPT ;  /* 0x000000050600728c */ /* 0x000fd2000bf05270 */
[----:B------:R-:W-:Y:S05]  /*3260*/  BRA.U UP0, `(.L_x_27) ;  /* 0x00000001002c7547 */ /* 0x000fea000b800000 */
[----:B------:R-:W1:Y:S01]  /*3270*/  S2R R3, SR_LANEID ;  /* 0x0000000000037919 */ /* 0x000e620000000000 */
[----:B------:R-:W-:-:S03]  /*3280*/  ULOP3.LUT UR5, URZ, UR4, URZ, 0x33, !UPT ;  /* 0x00000004ff057292 */ /* 0x000fc6000f8e33ff */
[----:B------:R-:W-:Y:S02]  /*3290*/  VOTEU.ANY UR4, UPT, PT ;  /* 0x0000000000047886 */ /* 0x000fe400038e0100 */
[----:B------:R-:W-:Y:S01]  /*32a0*/  UFLO.U32 UR4, UR4 ;  /* 0x00000004000472bd */ /* 0x000fe200080e0000 */
[----:B------:R-:W-:-:S04]  /*32b0*/  IMAD.U32 R2, RZ, RZ, UR5 ;  /* 0x00000005ff027e24 */ /* 0x000fc8000f8e00ff */
[----:B------:R-:W2:Y:S02]  /*32c0*/  REDUX UR6, R2 ;  /* 0x00000000020673c4 */ /* 0x000ea40000000000 */
[----:B------:R3:W-:Y:S01]  /*32d0*/  UTCATOMSWS.AND URZ, UR5 ;  /* 0x0000000500ff79e3 */ /* 0x0007e20008000000 */
[----:B-1----:R-:W-:Y:S02]  /*32e0*/  ISETP.EQ.U32.AND P0, PT, R3, UR4, PT ;  /* 0x0000000403007c0c */ /* 0x002fe4000bf02070 */
[----:B--2---:R-:W-:-:S11]  /*32f0*/  MOV R3, UR6 ;  /* 0x0000000600037c02 */ /* 0x004fd60008000f00 */
[----:B------:R3:W-:Y:S01]  /*3300*/  @P0 ATOMS.AND RZ, [UR8], R3 ;  /* 0x00000003ffff098c */ /* 0x0007e2000a800008 */
[----:B------:R-:W-:Y:S05]  /*3310*/  BRA `(.L_x_28) ;  /* 0x0000000000147947 */ /* 0x000fea0003800000 */
.L_x_27:
[----:B------:R-:W-:Y:S02]  /*3320*/  MOV R2, 0x3340 ;  /* 0x0000334000027802 */ /* 0x000fe40000000f00 */
[----:B------:R-:W-:Y:S05]  /*3330*/  CALL.REL.NOINC `($__internal_0_$__cuda_sm10x_tcgen05_guardrail_trap_col_being_dealloced_not_returned_by_alloc) ;  /* 0x000000b400a47944 */ /* 0x000fea0003c00000 */
[----:B------:R-:W-:Y:S05]  /*3340*/  BRA `(.L_x_28) ;  /* 0x0000000000087947 */ /* 0x000fea0003800000 */
.L_x_26:
[----:B------:R-:W-:Y:S02]  /*3350*/  MOV R2, 0x3370 ;  /* 0x0000337000027802 */ /* 0x000fe40000000f00 */
[----:B------:R-:W-:Y:S05]  /*3360*/  CALL.REL.NOINC `($__internal_2_$__cuda_sm10x_tcgen05_guardrail_trap_unallocated_columns_being_dealloced) ;  /* 0x000000b400b07944 */ /* 0x000fea0003c00000 */
.L_x_28:
[----:B------:R-:W-:Y:S01]  /*3370*/  NOP ;  /* 0x0000000000007918 */ /* 0x000fe20000000000 */
[----:B------:R-:W-:Y:S05]  /*3380*/  BRA `(.L_x_2) ;  /* 0x0000001000107947 */ /* 0x000fea0003800000 */
.L_x_1:
[----:B------:R-:W-:-:S09]  /*3390*/  UISETP.NE.AND UP0, UPT, UR53, 0xe, UPT ;  /* 0x0000000e3500788c */ /* 0x000fd2000bf05270 */
[----:B------:R-:W-:Y:S05]  /*33a0*/  BRA.U !UP0, `(.L_x_29) ;  /* 0x0000000108147547 */ /* 0x000fea000b800000 */
[----:B------:R-:W-:-:S09]  /*33b0*/  UISETP.NE.AND UP0, UPT, UR53, 0xf, UPT ;  /* 0x0000000f3500788c */ /* 0x000fd2000bf05270 */
[----:B------:R-:W-:Y:S05]  /*33c0*/  BRA.U UP0, `(.L_x_2) ;  /* 0x0000001100007547 */ /* 0x000fea000b800000 */
[----:B------:R-:W-:-:S08]  /*33d0*/  NOP ;  /* 0x0000000000007918 */ /* 0x000fd00000000000 */
[----:B------:R-:W1:-:S00]  /*33e0*/  USETMAXREG.DEALLOC.CTAPOOL 0x30 ;  /* 0x00000030000079c8 */ /* 0x000e4000080e0500 */
[----:B-1----:R-:W-:Y:S05]  /*33f0*/  BRA `(.L_x_30) ;  /* 0x0000008400d07947 */ /* 0x002fea0003800000 */
.L_x_29:
[----:B------:R-:W-:-:S08]  /*3400*/  NOP ;  /* 0x0000000000007918 */ /* 0x000fd00000000000 */
[----:B------:R-:W1:-:S00]  /*3410*/  USETMAXREG.DEALLOC.CTAPOOL 0x30 ;  /* 0x00000030000079c8 */ /* 0x000e4000080e0500 */
[----:B------:R-:W2:Y:S01]  /*3420*/  S2UR UR11, SR_CTAID.X ;  /* 0x00000000000b79c3 */ /* 0x000ea20000002500 */
[----:B------:R-:W2:Y:S01]  /*3430*/  LDCU UR4, c[0x0][0x640] ;  /* 0x0000c800ff0477ac */ /* 0x000ea20008000800 */
[----:B-1----:R-:W-:Y:S01]  /*3440*/  HFMA2 R5, -RZ, RZ, 0, 5.9604644775390625e-08 ;  /* 0x00000001ff057431 */ /* 0x002fe200000001ff */
[----:B------:R-:W-:Y:S01]  /*3450*/  MOV R4, 0x1 ;  /* 0x0000000100047802 */ /* 0x000fe20000000f00 */
[----:B------:R-:W1:Y:S01]  /*3460*/  LDCU.U8 UR8, c[0x0][0x644] ;  /* 0x0000c880ff0877ac */ /* 0x000e620008000000 */
[----:B------:R-:W3:Y:S01]  /*3470*/  LDCU.U8 UR7, c[0x0][0x645] ;  /* 0x0000c8a0ff0777ac */ /* 0x000ee20008000000 */
[----:B------:R-:W4:Y:S01]  /*3480*/  LDCU UR6, c[0x0][0x654] ;  /* 0x0000ca80ff0677ac */ /* 0x000f220008000800 */
[----:B------:R-:W5:Y:S01]  /*3490*/  LDCU.U8 UR14, c[0x0][0x638] ;  /* 0x0000c700ff0e77ac */ /* 0x000f620008000000 */
[----:B------:R-:W5:Y:S01]  /*34a0*/  LDCU.U8 UR15, c[0x0][0x650] ;  /* 0x0000ca00ff0f77ac */ /* 0x000f620008000000 */
[----:B--2---:R-:W-:Y:S01]  /*34b0*/  UIMAD.WIDE.U32 UR4, UR11, UR4, URZ ;  /* 0x000000040b0472a5 */ /* 0x004fe2000f8e00ff */
[----:B------:R-:W2:Y:S03]  /*34c0*/  LDCU.U8 UR12, c[0x0][0x639] ;  /* 0x0000c720ff0c77ac */ /* 0x000ea60008000000 */
[----:B------:R-:W-:Y:S01]  /*34d0*/  UIADD3 UR4, UPT, UPT, -UR5, UR11, URZ ;  /* 0x0000000b05047290 */ /* 0x000fe2000fffe1ff */
[----:B------:R-:W2:Y:S03]  /*34e0*/  LDCU.U8 UR13, c[0x0][0x651] ;  /* 0x0000ca20ff0d77ac */ /* 0x000ea60008000000 */
[----:B-1----:R-:W-:Y:S01]  /*34f0*/  USHF.R.U32.HI UR4, URZ, UR8, UR4 ;  /* 0x00000008ff047299 */ /* 0x002fe20008011604 */
[----:B------:R-:W1:Y:S03]  /*3500*/  LDCU.64 UR8, c[0x0][0x630] ;  /* 0x0000c600ff0877ac */ /* 0x000e660008000a00 */
[----:B------:R-:W-:-:S04]  /*3510*/  UIADD3 UR4, UPT, UPT, UR5, UR4, URZ ;  /* 0x0000000405047290 */ /* 0x000fc8000fffe0ff */
[----:B---3--:R-:W-:Y:S01]  /*3520*/  USHF.R.U32.HI UR10, URZ, UR7, UR4 ;  /* 0x00000007ff0a7299 */ /* 0x008fe20008011604 */
[----:B------:R-:W3:Y:S03]  /*3530*/  LDCU UR7, c[0x0][0x63c] ;  /* 0x0000c780ff0777ac */ /* 0x000ee60008000800 */
[----:B----4-:R-:W-:Y:S02]  /*3540*/  UISETP.GE.AND UP0, UPT, UR10, UR6, UPT ;  /* 0x000000060a00728c */ /* 0x010fe4000bf06270 */
[----:B------:R-:W-:Y:S02]  /*3550*/  UIADD3 UR4, UPT, UPT, -UR10, URZ, URZ ;  /* 0x000000ff0a047290 */ /* 0x000fe4000fffe1ff */
[----:B-----5:R-:W-:Y:S01]  /*3560*/  USEL UR6, UR14, UR15, !UP0 ;  /* 0x0000000f0e067287 */ /* 0x020fe2000c000000 */
[----:B------:R-:W4:Y:S03]  /*3570*/  LDCU.U8 UR15, c[0x0][0x62c] ;  /* 0x0000c580ff0f77ac */ /* 0x000f260008000000 */
[----:B------:R-:W-:-:S03]  /*3580*/  ULOP3.LUT UR6, UR6, 0xff, URZ, 0xc0, !UPT ;  /* 0x000000ff06067892 */ /* 0x000fc6000f8ec0ff */
[----:B-1----:R-:W1:Y:S01]  /*3590*/  @UP0 LDCU UR9, c[0x0][0x64c] ;  /* 0x0000c980ff0907ac */ /* 0x002e620008000800 */
[----:B---3--:R-:W-:Y:S01]  /*35a0*/  UIMAD UR7, UR4, UR7, UR11 ;  /* 0x00000007040772a4 */ /* 0x008fe2000f8e020b */
[----:B------:R-:W3:Y:S01]  /*35b0*/  @UP0 LDCU UR8, c[0x0][0x648] ;  /* 0x0000c900ff0807ac */ /* 0x000ee20008000800 */
[----:B------:R-:W5:Y:S02]  /*35c0*/  LDCU.U8 UR14, c[0x0][0x62d] ;  /* 0x0000c5a0ff0e77ac */ /* 0x000f640008000000 */
[----:B-1----:R-:W-:Y:S02]  /*35d0*/  UIMAD.WIDE.U32 UR4, UR7, UR9, URZ ;  /* 0x00000009070472a5 */ /* 0x002fe4000f8e00ff */
[----:B--2---:R-:W-:Y:S02]  /*35e0*/  USEL UR9, UR12, UR13, !UP0 ;  /* 0x0000000d0c097287 */ /* 0x004fe4000c000000 */
[----:B------:R-:W-:Y:S01]  /*35f0*/  UIADD3 UR4, UPT, UPT, UR7, -UR5, URZ ;  /* 0x8000000507047290 */ /* 0x000fe2000fffe0ff */
[----:B------:R-:W1:Y:S03]  /*3600*/  LDCU.64 UR12, c[0x0][0x620] ;  /* 0x0000c400ff0c77ac */ /* 0x000e660008000a00 */
[----:B------:R-:W-:-:S02]  /*3610*/  USHF.R.U32.HI UR4, URZ, UR6, UR4 ;  /* 0x00000006ff047299 */ /* 0x000fc40008011604 */
[----:B------:R-:W-:Y:S02]  /*3620*/  ULOP3.LUT UR6, UR9, 0xff, URZ, 0xc0, !UPT ;  /* 0x000000ff09067892 */ /* 0x000fe4000f8ec0ff */
[----:B------:R-:W-:Y:S01]  /*3630*/  UIADD3 UR4, UPT, UPT, UR5, UR4, URZ ;  /* 0x0000000405047290 */ /* 0x000fe2000fffe0ff */
[----:B------:R-:W2:Y:S03]  /*3640*/  LDCU UR5, c[0x0][0x628] ;  /* 0x0000c500ff0577ac */ /* 0x000ea60008000800 */
[----:B------:R-:W-:-:S04]  /*3650*/  USHF.R.U32.HI UR27, URZ, UR6, UR4 ;  /* 0x00000006ff1b7299 */ /* 0x000fc80008011604 */
[----:B------:R-:W-:-:S04]  /*3660*/  UIADD3 UR4, UPT, UPT, -UR27, URZ, URZ ;  /* 0x000000ff1b047290 */ /* 0x000fc8000fffe1ff */
[----:B---3--:R-:W-:-:S04]  /*3670*/  UIMAD UR4, UR8, UR4, UR7 ;  /* 0x00000004080472a4 */ /* 0x008fc8000f8e0207 */
[----:B-1----:R-:W-:-:S04]  /*3680*/  UIMAD UR6, UR10, UR12, UR4 ;  /* 0x0000000c0a0672a4 */ /* 0x002fc8000f8e0204 */
[----:B--2---:R-:W-:-:S07]  /*3690*/  UIMAD.WIDE.U32 UR4, UR6, UR5, URZ ;  /* 0x00000005060472a5 */ /* 0x004fce000f8e00ff */
[----:B------:R-:W-:Y:S02]  /*36a0*/  UMOV UR4, UR5 ;  /* 0x0000000500047c82 */ /* 0x000fe40008000000 */
[----:B------:R-:W-:Y:S02]  /*36b0*/  UIADD3 UR21, UPT, UPT, UR6, -UR4, URZ ;  /* 0x8000000406157290 */ /* 0x000fe4000fffe0ff */
[----:B------:R-:W1:Y:S02]  /*36c0*/  LDCU UR5, c[0x0][0x60c] ;  /* 0x0000c180ff0577ac */ /* 0x000e640008000800 */
[----:B----4-:R-:W-:-:S04]  /*36d0*/  USHF.R.U32.HI UR21, URZ, UR15, UR21 ;  /* 0x0000000fff157299 */ /* 0x010fc80008011615 */
[----:B------:R-:W-:-:S03]  /*36e0*/  UIADD3 UR21, UPT, UPT, UR4, UR21, URZ ;  /* 0x0000001504157290 */ /* 0x000fc6000fffe0ff */
[----:B------:R-:W-:Y:S01]  /*36f0*/  UMOV UR4, URZ ;  /* 0x000000ff00047c82 */ /* 0x000fe20008000000 */
[----:B-----5:R-:W-:-:S04]  /*3700*/  USHF.R.U32.HI UR21, URZ, UR14, UR21 ;  /* 0x0000000eff157299 */ /* 0x020fc80008011615 */
[----:B------:R-:W-:Y:S02]  /*3710*/  UIADD3 UR20, UPT, UPT, -UR21, URZ, URZ ;  /* 0x000000ff15147290 */ /* 0x000fe4000fffe1ff */
[----:B-1----:R-:W-:Y:S02]  /*3720*/  UISETP.GE.AND UP0, UPT, UR11, UR5, UPT ;  /* 0x000000050b00728c */ /* 0x002fe4000bf06270 */
[----:B------:R-:W-:-:S07]  /*3730*/  UIMAD UR20, UR20, UR13, UR6 ;  /* 0x0000000d141472a4 */ /* 0x000fce000f8e0206 */
[----:B------:R-:W-:Y:S05]  /*3740*/  BRA.U UP0, `(.L_x_31) ;  /* 0x0000000900507547 */ /* 0x000fea000b800000 */
[----:B------:R-:W1:Y:S01]  /*3750*/  S2UR UR25, SR_CgaCtaId ;  /* 0x00000000001979c3 */ /* 0x000e620000008800 */
[----:B------:R-:W-:Y:S01]  /*3760*/  UMOV UR4, 0x400 ;  /* 0x0000040000047882 */ /* 0x000fe20000000000 */
[----:B------:R-:W-:Y:S01]  /*3770*/  MOV R3, 0x80000000 ;  /* 0x8000000000037802 */ /* 0x000fe20000000f00 */
[----:B------:R-:W2:Y:S01]  /*3780*/  LDCU UR11, c[0x0][0x614] ;  /* 0x0000c280ff0b77ac */ /* 0x000ea20008000800 */
[----:B------:R-:W3:Y:S01]  /*3790*/  LDCU UR9, c[0x0][0x38c] ;  /* 0x00007180ff0977ac */ /* 0x000ee20008000800 */
[----:B------:R-:W-:Y:S01]  /*37a0*/  UMOV UR16, 0x0 ;  /* 0x0000000000107882 */ /* 0x000fe20000000000 */
[----:B------:R-:W-:Y:S01]  /*37b0*/  UMOV UR17, 0x1 ;  /* 0x0000000100117882 */ /* 0x000fe20000000000 */
[----:B------:R-:W4:Y:S01]  /*37c0*/  LDCU.64 UR14, c[0x0][0x348] ;  /* 0x00006900ff0e77ac */ /* 0x000f220008000a00 */
[----:B--2---:R-:W-:Y:S02]  /*37d0*/  UIADD3 UR5, UPT, UPT, -UR27, UR11, URZ ;  /* 0x0000000b1b057290 */ /* 0x004fe4000fffe1ff */
[----:B-1----:R-:W-:Y:S01]  /*37e0*/  ULEA UR25, UR25, UR4, 0x18 ;  /* 0x0000000419197291 */ /* 0x002fe2000f8ec0ff */
[----:B------:R-:W1:Y:S01]  /*37f0*/  LDCU UR4, c[0x0][0x380] ;  /* 0x00007000ff0477ac */ /* 0x000e620008000800 */
[----:B---3--:R-:W-:-:S02]  /*3800*/  UIADD3 UR7, UPT, UPT, -UR9, URZ, URZ ;  /* 0x000000ff09077290 */ /* 0x008fc4000fffe1ff */
[----:B------:R-:W-:-:S05]  /*3810*/  UIADD3 UR10, UPT, UPT, UR9, -0x1, URZ ;  /* 0xffffffff090a7890 */ /* 0x000fca000fffe0ff */
[----:B------:R-:W2:Y:S01]  /*3820*/  SYNCS.PHASECHK.TRANS64.TRYWAIT P0, [UR25+0x70], R3 ;  /* 0x00007003ff0075a7 */ /* 0x000ea20008001119 */
[----:B------:R-:W-:Y:S02]  /*3830*/  USHF.R.S32.HI UR7, URZ, 0x1f, UR7 ;  /* 0x0000001fff077899 */ /* 0x000fe40008011407 */
[----:B------:R-:W-:Y:S02]  /*3840*/  USHF.R.S32.HI UR6, URZ, 0x1f, UR10 ;  /* 0x0000001fff067899 */ /* 0x000fe4000801140a */
[----:B------:R-:W-:Y:S02]  /*3850*/  UISETP.GT.AND UP0, UPT, UR9, URZ, UPT ;  /* 0x000000ff0900728c */ /* 0x000fe4000bf04270 */
[----:B-1----:R-:W-:Y:S02]  /*3860*/  UIADD3 UR4, UPT, UPT, UR9, -UR4, URZ ;  /* 0x8000000409047290 */ /* 0x002fe4000fffe0ff */
[----:B------:R-:W-:Y:S02]  /*3870*/  ULEA.HI UR9, UR7, -UR9, URZ, 0x7 ;  /* 0x8000000907097291 */ /* 0x000fe4000f8f38ff */
[----:B------:R-:W-:-:S02]  /*3880*/  ULEA UR4, UR5, UR4, 0x8 ;  /* 0x0000000405047291 */ /* 0x000fc4000f8e40ff */
[----:B------:R-:W-:Y:S02]  /*3890*/  ULEA.HI UR7, UR6, UR10, URZ, 0x7 ;  /* 0x0000000a06077291 */ /* 0x000fe4000f8f38ff */
[----:B------:R-:W-:Y:S02]  /*38a0*/  UIADD3 UR8, UPT, UPT, -UR4, URZ, URZ ;  /* 0x000000ff04087290 */ /* 0x000fe4000fffe1ff */
[----:B------:R-:W-:Y:S02]  /*38b0*/  UIADD3 UR5, UPT, UPT, UR4, -0x1, URZ ;  /* 0xffffffff04057890 */ /* 0x000fe4000fffe0ff */
[----:B------:R-:W-:Y:S02]  /*38c0*/  USHF.R.S32.HI UR6, URZ, 0x1f, UR8 ;  /* 0x0000001fff067899 */ /* 0x000fe40008011408 */
[----:B------:R-:W-:Y:S02]  /*38d0*/  USHF.R.S32.HI UR8, URZ, 0x1f, UR5 ;  /* 0x0000001fff087899 */ /* 0x000fe40008011405 */
[----:B------:R-:W-:-:S02]  /*38e0*/  ULEA.HI UR6, UR6, -UR4, URZ, 0x7 ;  /* 0x8000000406067291 */ /* 0x000fc4000f8f38ff */
[----:B------:R-:W-:Y:S02]  /*38f0*/  @UP0 UIMAD.WIDE UR12, UR7, 0x2000000, UR16 ;  /* 0x02000000070c08a5 */ /* 0x000fe4000f8e0210 */
[----:B------:R-:W-:Y:S02]  /*3900*/  USHF.R.S32.HI UR9, URZ, 0x7, UR9 ;  /* 0x00000007ff097899 */ /* 0x000fe40008011409 */
[----:B------:R-:W-:Y:S02]  /*3910*/  ULEA.HI UR8, UR8, UR5, URZ, 0x7 ;  /* 0x0000000508087291 */ /* 0x000fe4000f8f38ff */
[----:B------:R-:W-:Y:S02]  /*3920*/  USHF.R.S32.HI UR7, URZ, 0x7, UR6 ;  /* 0x00000007ff077899 */ /* 0x000fe40008011406 */
[----:B------:R-:W-:Y:S02]  /*3930*/  UIADD3 UR5, UPT, UPT, -UR9, URZ, URZ ;  /* 0x000000ff09057290 */ /* 0x000fe4000fffe1ff */
[----:B------:R-:W-:-:S02]  /*3940*/  ULEA.HI.SX32 UR6, UR8, 0x1, 0x19 ;  /* 0x0000000108067891 */ /* 0x000fc4000f8fcaff */
[----:B------:R-:W-:Y:S02]  /*3950*/  UIADD3 UR7, UPT, UPT, -UR7, URZ, URZ ;  /* 0x000000ff07077290 */ /* 0x000fe4000fffe1ff */
[----:B------:R-:W-:Y:S01]  /*3960*/  UISETP.GT.AND UP1, UPT, UR4, URZ, UPT ;  /* 0x000000ff0400728c */ /* 0x000fe2000bf24270 */
[----:B--2-4-:R-:W-:Y:S10]  /*3970*/  @!P0 BRA `(.L_x_32) ;  /* 0x000000a400c48947 */ /* 0x014ff40003800000 */
.L_x_98:
[----:B------:R-:W-:Y:S01]  /*3980*/  @!UP1 UMOV UR6, UR7 ;  /* 0x0000000700069c82 */ /* 0x000fe20008000000 */
[----:B------:R-:W-:Y:S01]  /*3990*/  @UP0 UMOV UR5, UR13 ;  /* 0x0000000d00050c82 */ /* 0x000fe20008000000 */
[----:B------:R-:W-:Y:S01]  /*39a0*/  ELECT P0, URZ, PT ;  /* 0x0000000000ff782f */ /* 0x000fe20003800000 */
[----:B------:R-:W-:Y:S02]  /*39b0*/  UISETP.LT.AND UP0, UPT, UR6, UR5, UPT ;  /* 0x000000050600728c */ /* 0x000fe4000bf01270 */
[----:B------:R-:W-:Y:S02]  /*39c0*/  UIADD3 UR16, UPT, UPT, UR25, 0x10c00, URZ ;  /* 0x00010c0019107890 */ /* 0x000fe4000fffe0ff */
[----:B------:R-:W-:Y:S02]  /*39d0*/  USEL UR6, UR6, UR5, UP0 ;  /* 0x0000000506067287 */ /* 0x000fe40008000000 */
[----:B------:R-:W-:Y:S02]  /*39e0*/  UIADD3 UR4, UP0, UPT, UR14, 0x100, URZ ;  /* 0x000001000e047890 */ /* 0x000fe4000ff1e0ff */
[----:B------:R-:W-:-:S02]  /*39f0*/  USHF.L.U32 UR14, UR6, 0x7, URZ ;  /* 0x00000007060e7899 */ /* 0x000fc400080006ff */
[----:B------:R-:W-:Y:S02]  /*3a00*/  UIADD3 UR17, UPT, UPT, UR25, 0x20, URZ ;  /* 0x0000002019117890 */ /* 0x000fe4000fffe0ff */
[----:B-1----:R-:W-:Y:S01]  /*3a10*/  @P0 MOV R2, 0x4000 ;  /* 0x0000400000020802 */ /* 0x002fe20000000f00 */
[----:B------:R-:W-:Y:S02]  /*3a20*/  UIADD3 UR19, UPT, UPT, UR14, -0x80, URZ ;  /* 0xffffff800e137890 */ /* 0x000fe4000fffe0ff */
[----:B------:R-:W-:Y:S01]  /*3a30*/  UIADD3.X UR5, UPT, UPT, URZ, UR15, URZ, UP0, !UPT ;  /* 0x0000000fff057290 */ /* 0x000fe200087fe4ff */
[----:B------:R1:W-:Y:S01]  /*3a40*/  @P0 SYNCS.ARRIVE.TRANS64 RZ, [UR25+0x20], R2 ;  /* 0x00002002ffff09a7 */ /* 0x0003e20008000019 */
[----:B------:R-:W-:-:S07]  /*3a50*/  UMOV UR18, URZ ;  /* 0x000000ff00127c82 */ /* 0x000fce0008000000 */
[----:B------:R2:W-:Y:S01]  /*3a60*/  UTMALDG.4D [UR16], [UR4], desc[URZ] ;  /* 0x0000ff10040075b4 */ /* 0x0005e20008019000 */
[----:B------:R-:W3:Y:S01]  /*3a70*/  SYNCS.PHASECHK.TRANS64.TRYWAIT P0, [UR25+0x10], R3 ;  /* 0x00001003ff0075a7 */ /* 0x000ee20008001119 */
[----:B--2---:R-:W2:Y:S02]  /*3a80*/  LDCU.64 UR4, c[0x0][0x348] ;  /* 0x00006900ff0477ac */ /* 0x004ea40008000a00 */
[----:B-123--:R-:W-:Y:S05]  /*3a90*/  @!P0 BRA `(.L_x_33) ;  /* 0x000000a4009c8947 */ /* 0x00efea0003800000 */
.L_x_100:
[----:B------:R-:W-:Y:S01]  /*3aa0*/  ELECT P0, URZ, PT ;  /* 0x0000000000ff782f */ /* 0x000fe20003800000 */
[----:B------:R-:W-:Y:S02]  /*3ab0*/  ULOP3.LUT UR27, URZ, UR27, URZ, 0x33, !UPT ;  /* 0x0000001bff1b7292 */ /* 0x000fe4000f8e33ff */
[----:B------:R-:W-:Y:S02]  /*3ac0*/  UIADD3 UR4, UP0, UPT, UR4, 0x80, URZ ;  /* 0x0000008004047890 */ /* 0x000fe4000ff1e0ff */
[----:B------:R-:W-:Y:S02]  /*3ad0*/  UIADD3 UR27, UPT, UPT, UR27, UR11, URZ ;  /* 0x0000000b1b1b7290 */ /* 0x000fe4000fffe0ff */
[----:B------:R-:W-:Y:S02]  /*3ae0*/  UIADD3 UR24, UPT, UPT, UR25, 0x8c00, URZ ;  /* 0x00008c0019187890 */ /* 0x000fe4000fffe0ff */
[----:B------:R-:W-:Y:S02]  /*3af0*/  USHF.L.U32 UR27, UR27, 0x8, URZ ;  /* 0x000000081b1b7899 */ /* 0x000fe400080006ff */
[----:B------:R-:W-:-:S02]  /*3b00*/  UIADD3.X UR5, UPT, UPT, URZ, UR5, URZ, UP0, !UPT ;  /* 0x00000005ff057290 */ /* 0x000fc400087fe4ff */
[----:B-1----:R-:W-:Y:S01]  /*3b10*/  @P0 MOV R2, 0x4000 ;  /* 0x0000400000020802 */ /* 0x002fe20000000f00 */
[----:B------:R-:W-:Y:S01]  /*3b20*/  UMOV UR26, URZ ;  /* 0x000000ff001a7c82 */ /* 0x000fe20008000000 */
[----:B------:R-:W-:Y:S01]  /*3b30*/  UMOV UR28, UR20 ;  /* 0x00000014001c7c82 */ /* 0x000fe20008000000 */
[----:B------:R-:W-:Y:S01]  /*3b40*/  UMOV UR29, UR21 ;  /* 0x00000015001d7c82 */ /* 0x000fe20008000000 */
[----:B------:R1:W-:Y:S03]  /*3b50*/  @P0 SYNCS.ARRIVE.TRANS64 RZ, [UR25], R2 ;  /* 0x00000002ffff09a7 */ /* 0x0003e60008000019 */
[----:B------:R2:W-:Y:S01]  /*3b60*/  UTMALDG.4D [UR24], [UR4], desc[URZ] ;  /* 0x0000ff18040075b4 */ /* 0x0005e20008019000 */
[----:B------:R-:W3:Y:S01]  /*3b70*/  SYNCS.PHASECHK.TRANS64.TRYWAIT P0, [UR25+0x18], R3 ;  /* 0x00001803ff0075a7 */ /* 0x000ee20008001119 */
[----:B--2---:R-:W2:Y:S02]  /*3b80*/  LDCU.64 UR4, c[0x0][0x348] ;  /* 0x00006900ff0477ac */ /* 0x004ea40008000a00 */
[----:B-123--:R-:W-:Y:S05]  /*3b90*/  @!P0 BRA `(.L_x_34) ;  /* 0x000000a4007c8947 */ /* 0x00efea0003800000 */
.L_x_102:
[----:B------:R-:W-:Y:S01]  /*3ba0*/  ELECT P0, URZ, PT ;  /* 0x0000000000ff782f */ /* 0x000fe20003800000 */
[----:B------:R-:W-:Y:S02]  /*3bb0*/  UIADD3 UR4, UP0, UPT, UR4, 0x80, URZ ;  /* 0x0000008004047890 */ /* 0x000fe4000ff1e0ff */
[----:B------:R-:W-:Y:S02]  /*3bc0*/  UIADD3 UR8, UPT, UPT, UR25, 0xcc00, URZ ;  /* 0x0000cc0019087890 */ /* 0x000fe4000fffe0ff */
[----:B------:R-:W-:Y:S02]  /*3bd0*/  UIADD3 UR9, UPT, UPT, UR25, 0x8, URZ ;  /* 0x0000000819097890 */ /* 0x000fe4000fffe0ff */
[----:B------:R-:W-:Y:S02]  /*3be0*/  UIADD3 UR11, UPT, UPT, UR27, 0x80, URZ ;  /* 0x000000801b0b7890 */ /* 0x000fe4000fffe0ff */
[----:B------:R-:W-:Y:S01]  /*3bf0*/  UIADD3.X UR5, UPT, UPT, URZ, UR5, URZ, UP0, !UPT ;  /* 0x00000005ff057290 */ /* 0x000fe200087fe4ff */
[----:B------:R-:W-:-:S03]  /*3c00*/  UMOV UR10, URZ ;  /* 0x000000ff000a7c82 */ /* 0x000fc60008000000 */
[----:B-1----:R-:W-:Y:S01]  /*3c10*/  @P0 MOV R2, 0x4000 ;  /* 0x0000400000020802 */ /* 0x002fe20000000f00 */
[----:B------:R-:W-:Y:S01]  /*3c20*/  UMOV UR12, UR20 ;  /* 0x00000014000c7c82 */ /* 0x000fe20008000000 */
[----:B------:R-:W-:Y:S02]  /*3c30*/  UMOV UR13, UR21 ;  /* 0x00000015000d7c82 */ /* 0x000fe40008000000 */
[----:B------:R1:W-:Y:S01]  /*3c40*/  @P0 SYNCS.ARRIVE.TRANS64 RZ, [UR25+0x8], R2 ;  /* 0x00000802ffff09a7 */ /* 0x0003e20008000019 */
[----:B------:R2:W-:Y:S01]  /*3c50*/  UTMALDG.4D [UR8], [UR4], desc[URZ] ;  /* 0x0000ff08040075b4 */ /* 0x0005e20008019000 */
[----:B------:R-:W3:Y:S01]  /*3c60*/  SYNCS.PHASECHK.TRANS64.TRYWAIT P0, [UR25+0x78], R3 ;  /* 0x00007803ff0075a7 */ /* 0x000ee20008001119 */
[----:B--2---:R-:W2:Y:S02]  /*3c70*/  LDCU.64 UR4, c[0x0][0x348] ;  /* 0x00006900ff0477ac */ /* 0x004ea40008000a00 */
[----:B-123--:R-:W-:Y:S05]  /*3c80*/  @!P0 BRA `(.L_x_35) ;  /* 0x000000a400608947 */ /* 0x00efea0003800000 */
.L_x_104:
[----:B------:R-:W-:Y:S01]  /*3c90*/  ELECT P0, URZ, PT ;  /* 0x0000000000ff782f */ /* 0x000fe20003800000 */
[----:B------:R-:W-:Y:S01]  /*3ca0*/  HFMA2 R4, -RZ, RZ, 0, 5.9604644775390625e-08 ;  /* 0x00000001ff047431 */ /* 0x000fe200000001ff */
[----:B------:R-:W-:Y:S01]  /*3cb0*/  UIADD3 UR4, UP0, UPT, UR4, 0x180, URZ ;  /* 0x0000018004047890 */ /* 0x000fe2000ff1e0ff */
[----:B-1----:R-:W-:Y:S01]  /*3cc0*/  IMAD.MOV.U32 R5, RZ, RZ, RZ ;  /* 0x000000ffff057224 */ /* 0x002fe200078e00ff */
[----:B------:R-:W-:Y:S02]  /*3cd0*/  UIADD3 UR16, UPT, UPT, UR25, 0x14c00, URZ ;  /* 0x00014c0019107890 */ /* 0x000fe4000fffe0ff */
[----:B------:R-:W-:Y:S02]  /*3ce0*/  UIADD3.X UR5, UPT, UPT, URZ, UR5, URZ, UP0, !UPT ;  /* 0x00000005ff057290 */ /* 0x000fe400087fe4ff */
[----:B------:R-:W-:Y:S02]  /*3cf0*/  UISETP.GE.AND UP0, UPT, UR6, 0x2, UPT ;  /* 0x000000020600788c */ /* 0x000fe4000bf06270 */
[----:B------:R-:W-:Y:S01]  /*3d00*/  UIADD3 UR17, UPT, UPT, UR25, 0x28, URZ ;  /* 0x0000002819117890 */ /* 0x000fe2000fffe0ff */
[----:B------:R-:W-:-:S02]  /*3d10*/  UMOV UR18, URZ ;  /* 0x000000ff00127c82 */ /* 0x000fc40008000000 */
[----:B------:R-:W-:-:S04]  /*3d20*/  @P0 IMAD.MOV.U32 R2, RZ, RZ, 0x4000 ;  /* 0x00004000ff020424 */ /* 0x000fc800078e00ff */
[----:B------:R1:W-:Y:S02]  /*3d30*/  @P0 SYNCS.ARRIVE.TRANS64 RZ, [UR25+0x28], R2 ;  /* 0x00002802ffff09a7 */ /* 0x0003e40008000019 */
[----:B------:R2:W-:Y:S02]  /*3d40*/  UTMALDG.4D [UR16], [UR4], desc[URZ] ;  /* 0x0000ff10040075b4 */ /* 0x0005e40008019000 */
[----:B--2---:R-:W-:Y:S01]  /*3d50*/  UMOV UR4, 0x2 ;  /* 0x0000000200047882 */ /* 0x004fe20000000000 */
[----:B------:R-:W-:Y:S05]  /*3d60*/  BRA.U !UP0, `(.L_x_31) ;  /* 0x0000000108c87547 */ /* 0x000fea000b800000 */
[----:B------:R-:W2:Y:S01]  /*3d70*/  LDCU.64 UR4, c[0x0][0x348] ;  /* 0x00006900ff0477ac */ /* 0x000ea20008000a00 */
[----:B------:R-:W-:Y:S02]  /*3d80*/  MOV R4, 0x1 ;  /* 0x0000000100047802 */ /* 0x000fe40000000f00 */
[----:B------:R-:W-:Y:S01]  /*3d90*/  MOV R3, 0x4000 ;  /* 0x0000400000037802 */ /* 0x000fe20000000f00 */
[----:B------:R-:W-:Y:S01]  /*3da0*/  UIADD3 UR7, UPT, UPT, -UR6, URZ, URZ ;  /* 0x000000ff06077290 */ /* 0x000fe2000fffe1ff */
[----:B------:R-:W-:Y:S01]  /*3db0*/  UMOV UR18, URZ ;  /* 0x000000ff00127c82 */ /* 0x000fe20008000000 */
[----:B------:R-:W-:Y:S01]  /*3dc0*/  UMOV UR10, URZ ;  /* 0x000000ff000a7c82 */ /* 0x000fe20008000000 */
[----:B--2---:R-:W-:Y:S02]  /*3dd0*/  UIADD3 UR26, UP1, UPT, UR4, 0x100, URZ ;  /* 0x00000100041a7890 */ /* 0x004fe4000ff3e0ff */
[----:B------:R-:W-:Y:S02]  /*3de0*/  UIADD3 UR22, UP0, UPT, UR4, 0x180, URZ ;  /* 0x0000018004167890 */ /* 0x000fe4000ff1e0ff */
[----:B------:R-:W-:-:S02]  /*3df0*/  UIADD3.X UR27, UPT, UPT, URZ, UR5, URZ, UP1, !UPT ;  /* 0x00000005ff1b7290 */ /* 0x000fc40008ffe4ff */
[----:B------:R-:W-:Y:S01]  /*3e00*/  UIADD3.X UR23, UPT, UPT, URZ, UR5, URZ, UP0, !UPT ;  /* 0x00000005ff177290 */ /* 0x000fe200087fe4ff */
[----:B------:R-:W-:-:S11]  /*3e10*/  UMOV UR4, 0x2 ;  /* 0x0000000200047882 */ /* 0x000fd60000000000 */
.L_x_38:
[----:B------:R-:W-:Y:S01]  /*3e20*/  ULEA UR5, UR4, UR25, 0x3 ;  /* 0x0000001904057291 */ /* 0x000fe2000f8e18ff */
[----:B------:R-:W-:-:S08]  /*3e30*/  SHF.L.U32 R6, R4, 0x1f, RZ ;  /* 0x0000001f04067819 */ /* 0x000fd000000006ff */
[----:B--2---:R-:W2:Y:S02]  /*3e40*/  SYNCS.PHASECHK.TRANS64.TRYWAIT P0, [UR5+0x70], R6 ;  /* 0x00007006ff0075a7 */ /* 0x004ea40008001105 */
[----:B-12---:R-:W-:Y:S05]  /*3e50*/  @!P0 BRA `(.L_x_36) ;  /* 0x000000a4000c8947 */ /* 0x006fea0003800000 */
.L_x_106:
[----:B------:R-:W-:Y:S01]  /*3e60*/  UIADD3 UR6, UPT, UPT, UR4, 0x1, URZ ;  /* 0x0000000104067890 */ /* 0x000fe2000fffe0ff */
[----:B------:R-:W-:-:S03]  /*3e70*/  ELECT P0, URZ, PT ;  /* 0x0000000000ff782f */ /* 0x000fc60003800000 */
[----:B------:R-:W-:Y:S02]  /*3e80*/  UISETP.NE.AND UP0, UPT, UR6, 0xa, UPT ;  /* 0x0000000a0600788c */ /* 0x000fe4000bf05270 */
[----:B------:R-:W-:Y:S02]  /*3e90*/  ULEA UR16, UR4, UR25, 0xe ;  /* 0x0000001904107291 */ /* 0x000fe4000f8e70ff */
[----:B------:R-:W-:Y:S02]  /*3ea0*/  USEL UR4, URZ, 0x1, UP0 ;  /* 0x00000001ff047887 */ /* 0x000fe40008000000 */
[----:B------:R-:W-:Y:S02]  /*3eb0*/  USEL UR6, UR6, URZ, UP0 ;  /* 0x000000ff06067287 */ /* 0x000fe40008000000 */
[----:B------:R-:W-:Y:S02]  /*3ec0*/  UIADD3 UR19, UPT, UPT, UR14, -0x100, URZ ;  /* 0xffffff000e137890 */ /* 0x000fe4000fffe0ff */
[----:B------:R-:W-:Y:S01]  /*3ed0*/  UIADD3 UR16, UPT, UPT, UR16, 0x10c00, URZ ;  /* 0x00010c0010107890 */ /* 0x000fe2000fffe0ff */
[----:B------:R-:W-:Y:S01]  /*3ee0*/  LOP3.LUT R4, R4, UR4, RZ, 0x3c, !PT ;  /* 0x0000000404047c12 */ /* 0x000fe2000f8e3cff */
[----:B------:R-:W-:Y:S01]  /*3ef0*/  UIADD3 UR17, UPT, UPT, UR5, 0x20, URZ ;  /* 0x0000002005117890 */ /* 0x000fe2000fffe0ff */
[----:B-1----:R-:W-:Y:S01]  /*3f00*/  @P0 IMAD.MOV.U32 R2, RZ, RZ, 0x4000 ;  /* 0x00004000ff020424 */ /* 0x002fe200078e00ff */
[----:B------:R-:W-:-:S02]  /*3f10*/  ULEA UR4, UR6, UR25, 0x3 ;  /* 0x0000001906047291 */ /* 0x000fc4000f8e18ff */
[----:B------:R-:W-:Y:S01]  /*3f20*/  IMAD.U32 R6, R4, -0x80000000, RZ ;  /* 0x8000000004067824 */ /* 0x000fe200078e00ff */
[----:B------:R1:W-:Y:S04]  /*3f30*/  @P0 SYNCS.ARRIVE.TRANS64 RZ, [UR5+0x20], R2 ;  /* 0x00002002ffff09a7 */ /* 0x0003e80008000005 */
[----:B------:R1:W-:Y:S02]  /*3f40*/  UTMALDG.4D [UR16], [UR26], desc[URZ] ;  /* 0x0000ff101a0075b4 */ /* 0x0003e40008019000 */
[----:B------:R-:W2:Y:S02]  /*3f50*/  SYNCS.PHASECHK.TRANS64.TRYWAIT P0, [UR4+0x70], R6 ;  /* 0x00007006ff0075a7 */ /* 0x000ea40008001104 */
[----:B-12---:R-:W-:Y:S05]  /*3f60*/  @!P0 BRA `(.L_x_37) ;  /* 0x000000a000e48947 */ /* 0x006fea0003800000 */
.L_x_108:
[----:B------:R-:W-:Y:S01]  /*3f70*/  ELECT P0, URZ, PT ;  /* 0x0000000000ff782f */ /* 0x000fe20003800000 */
[----:B------:R-:W-:Y:S02]  /*3f80*/  ULEA UR8, UR6, UR25, 0xe ;  /* 0x0000001906087291 */ /* 0x000fe4000f8e70ff */
[----:B------:R-:W-:Y:S02]  /*3f90*/  UIADD3 UR9, UPT, UPT, UR4, 0x20, URZ ;  /* 0x0000002004097890 */ /* 0x000fe4000fffe0ff */
[----:B------:R-:W-:Y:S01]  /*3fa0*/  UIADD3 UR8, UPT, UPT, UR8, 0x10c00, URZ ;  /* 0x00010c0008087890 */ /* 0x000fe2000fffe0ff */
[----:B------:R-:W-:Y:S01]  /*3fb0*/  UMOV UR11, UR19 ;  /* 0x00000013000b7c82 */ /* 0x000fe20008000000 */
[----:B------:R-:W-:Y:S01]  /*3fc0*/  UMOV UR12, UR20 ;  /* 0x00000014000c7c82 */ /* 0x000fe20008000000 */
[----:B------:R-:W-:Y:S01]  /*3fd0*/  UMOV UR13, UR21 ;  /* 0x00000015000d7c82 */ /* 0x000fe20008000000 */
[----:B------:R-:W-:-:S04]  /*3fe0*/  UIADD3 UR7, UPT, UPT, UR7, 0x1, URZ ;  /* 0x0000000107077890 */ /* 0x000fc8000fffe0ff */
[----:B------:R2:W-:Y:S01]  /*3ff0*/  @P0 SYNCS.ARRIVE.TRANS64 RZ, [UR4+0x20], R3 ;  /* 0x00002003ffff09a7 */ /* 0x0005e20008000004 */
[----:B------:R-:W-:Y:S01]  /*4000*/  UIADD3 UR4, UPT, UPT, UR6, 0x1, URZ ;  /* 0x0000000106047890 */ /* 0x000fe2000fffe0ff */
[----:B------:R2:W-:Y:S01]  /*4010*/  UTMALDG.4D [UR8], [UR22], desc[URZ] ;  /* 0x0000ff08160075b4 */ /* 0x0005e20008019000 */
[----:B------:R-:W-:Y:S02]  /*4020*/  UIADD3 UR14, UPT, UPT, UR14, -0x80, URZ ;  /* 0xffffff800e0e7890 */ /* 0x000fe4000fffe0ff */
[----:B------:R-:W-:-:S04]  /*4030*/  UISETP.NE.AND UP0, UPT, UR4, 0xa, UPT ;  /* 0x0000000a0400788c */ /* 0x000fc8000bf05270 */
[----:B------:R-:W-:Y:S02]  /*4040*/  USEL UR4, UR4, URZ, UP0 ;  /* 0x000000ff04047287 */ /* 0x000fe40008000000 */
[----:B------:R-:W-:Y:S02]  /*4050*/  USEL UR5, URZ, 0x1, UP0 ;  /* 0x00000001ff057887 */ /* 0x000fe40008000000 */
[----:B------:R-:W-:-:S04]  /*4060*/  UISETP.NE.AND UP0, UPT, UR7, -0x1, UPT ;  /* 0xffffffff0700788c */ /* 0x000fc8000bf05270 */
[----:B------:R-:W-:-:S05]  /*4070*/  LOP3.LUT R4, R4, UR5, RZ, 0x3c, !PT ;  /* 0x0000000504047c12 */ /* 0x000fca000f8e3cff */
[----:B------:R-:W-:Y:S05]  /*4080*/  BRA.U UP0, `(.L_x_38) ;  /* 0xfffffffd00647547 */ /* 0x000fea000b83ffff */
.L_x_31:
[----:B------:R-:W-:Y:S02]  /*4090*/  UIADD3 UR5, UPT, UPT, UR4, 0x2, URZ ;  /* 0x0000000204057890 */ /* 0x000fe4000fffe0ff */
[----:B------:R-:W-:-:S04]  /*40a0*/  UISETP.NE.AND UP0, UPT, UR4, 0x9, UPT ;  /* 0x000000090400788c */ /* 0x000fc8000bf05270 */
[----:B------:R-:W-:-:S04]  /*40b0*/  USEL UR5, UR5, 0x1, UP0 ;  /* 0x0000000105057887 */ /* 0x000fc80008000000 */
[----:B------:R-:W-:Y:S02]  /*40c0*/  UIADD3 UR6, UPT, UPT, UR5, 0x1, URZ ;  /* 0x0000000105067890 */ /* 0x000fe4000fffe0ff */
[----:B------:R-:W-:-:S04]  /*40d0*/  UISETP.NE.AND UP1, UPT, UR5, 0xa, UPT ;  /* 0x0000000a0500788c */ /* 0x000fc8000bf25270 */
[----:B------:R-:W-:Y:S02]  /*40e0*/  USEL UR7, UR6, 0x1, UP1 ;  /* 0x0000000106077887 */ /* 0x000fe40008800000 */
[----:B------:R-:W-:Y:S02]  /*40f0*/  UISETP.EQ.XOR UP1, UPT, UR4, 0x9, !UP1 ;  /* 0x000000090400788c */ /* 0x000fe4000cf22a70 */
[----:B------:R-:W-:Y:S02]  /*4100*/  UIADD3 UR5, UPT, UPT, UR7, 0x1, URZ ;  /* 0x0000000107057890 */ /* 0x000fe4000fffe0ff */
[----:B------:R-:W-:Y:S02]  /*4110*/  UISETP.NE.AND UP0, UPT, UR7, 0xa, UPT ;  /* 0x0000000a0700788c */ /* 0x000fe4000bf05270 */
[----:B------:R-:W-:Y:S02]  /*4120*/  UISETP.EQ.XOR UP1, UPT, UR7, 0xa, UP1 ;  /* 0x0000000a0700788c */ /* 0x000fe40008f22a70 */
[----:B------:R-:W-:-:S04]  /*4130*/  USEL UR6, UR5, 0x1, UP0 ;  /* 0x0000000105067887 */ /* 0x000fc80008000000 */
[----:B------:R-:W-:Y:S02]  /*4140*/  UIADD3 UR5, UPT, UPT, UR6, 0x1, URZ ;  /* 0x0000000106057890 */ /* 0x000fe4000fffe0ff */
[----:B------:R-:W-:Y:S02]  /*4150*/  UISETP.NE.AND UP0, UPT, UR6, 0xa, UPT ;  /* 0x0000000a0600788c */ /* 0x000fe4000bf05270 */
[----:B------:R-:W-:Y:S02]  /*4160*/  UISETP.EQ.XOR UP1, UPT, UR6, 0xa, UP1 ;  /* 0x0000000a0600788c */ /* 0x000fe40008f22a70 */
[----:B------:R-:W-:-:S04]  /*4170*/  USEL UR5, UR5, 0x1, UP0 ;  /* 0x0000000105057887 */ /* 0x000fc80008000000 */
[----:B--2---:R-:W-:Y:S02]  /*4180*/  UIADD3 UR8, UPT, UPT, UR5, 0x1, URZ ;  /* 0x0000000105087890 */ /* 0x004fe4000fffe0ff */
[----:B------:R-:W-:Y:S02]  /*4190*/  UISETP.NE.AND UP0, UPT, UR5, 0xa, UPT ;  /* 0x0000000a0500788c */ /* 0x000fe4000bf05270 */
[----:B------:R-:W-:Y:S02]  /*41a0*/  UISETP.EQ.XOR UP1, UPT, UR5, 0xa, UP1 ;  /* 0x0000000a0500788c */ /* 0x000fe40008f22a70 */
[----:B------:R-:W-:-:S04]  /*41b0*/  USEL UR4, UR8, 0x1, UP0 ;  /* 0x0000000108047887 */ /* 0x000fc80008000000 */
[----:B------:R-:W-:Y:S02]  /*41c0*/  UIADD3 UR7, UPT, UPT, UR4, 0x1, URZ ;  /* 0x0000000104077890 */ /* 0x000fe4000fffe0ff */
[----:B------:R-:W-:Y:S02]  /*41d0*/  UISETP.NE.AND UP0, UPT, UR4, 0xa, UPT ;  /* 0x0000000a0400788c */ /* 0x000fe4000bf05270 */
[----:B------:R-:W-:Y:S02]  /*41e0*/  UISETP.EQ.XOR UP1, UPT, UR4, 0xa, UP1 ;  /* 0x0000000a0400788c */ /* 0x000fe40008f22a70 */
[----:B------:R-:W-:-:S04]  /*41f0*/  USEL UR6, UR7, 0x1, UP0 ;  /* 0x0000000107067887 */ /* 0x000fc80008000000 */
[----:B------:R-:W-:Y:S01]  /*4200*/  UIADD3 UR5, UPT, UPT, UR6, 0x1, URZ ;  /* 0x0000000106057890 */ /* 0x000fe2000fffe0ff */
[----:B------:R-:W2:Y:S01]  /*4210*/  S2UR UR7, SR_CgaCtaId ;  /* 0x00000000000779c3 */ /* 0x000ea20000008800 */
[----:B------:R-:W-:Y:S02]  /*4220*/  UISETP.NE.AND UP0, UPT, UR6, 0xa, UPT ;  /* 0x0000000a0600788c */ /* 0x000fe4000bf05270 */
[----:B------:R-:W-:Y:S02]  /*4230*/  UISETP.EQ.XOR UP1, UPT, UR6, 0xa, UP1 ;  /* 0x0000000a0600788c */ /* 0x000fe40008f22a70 */
[----:B------:R-:W-:-:S04]  /*4240*/  USEL UR4, UR5, 0x1, UP0 ;  /* 0x0000000105047887 */ /* 0x000fc80008000000 */
[----:B------:R-:W-:Y:S02]  /*4250*/  UIADD3 UR5, UPT, UPT, UR4, 0x1, URZ ;  /* 0x0000000104057890 */ /* 0x000fe4000fffe0ff */
[----:B------:R-:W-:Y:S02]  /*4260*/  UISETP.NE.AND UP0, UPT, UR4, 0xa, UPT ;  /* 0x0000000a0400788c */ /* 0x000fe4000bf05270 */
[----:B------:R-:W-:Y:S02]  /*4270*/  UISETP.EQ.XOR UP1, UPT, UR4, 0xa, UP1 ;  /* 0x0000000a0400788c */ /* 0x000fe40008f22a70 */
[----:B------:R-:W-:-:S03]  /*4280*/  USEL UR4, UR5, 0x1, UP0 ;  /* 0x0000000105047887 */ /* 0x000fc60008000000 */
[----:B------:R-:W-:Y:S01]  /*4290*/  UMOV UR5, 0x400 ;  /* 0x0000040000057882 */ /* 0x000fe20000000000 */
[----:B------:R-:W-:Y:S02]  /*42a0*/  UISETP.EQ.XOR UP1, UPT, UR4, 0xa, UP1 ;  /* 0x0000000a0400788c */ /* 0x000fe40008f22a70 */
[----:B------:R-:W-:Y:S02]  /*42b0*/  UISETP.NE.AND UP0, UPT, UR4, 0xa, UPT ;  /* 0x0000000a0400788c */ /* 0x000fe4000bf05270 */
[----:B------:R-:W-:Y:S02]  /*42c0*/  USEL UR6, URZ, 0x1, !UP1 ;  /* 0x00000001ff067887 */ /* 0x000fe4000c800000 */
[----:B--2---:R-:W-:Y:S02]  /*42d0*/  ULEA UR5, UR7, UR5, 0x18 ;  /* 0x0000000507057291 */ /* 0x004fe4000f8ec0ff */
[----:B------:R-:W-:Y:S02]  /*42e0*/  USEL UR4, UR4, URZ, UP0 ;  /* 0x000000ff04047287 */ /* 0x000fe40008000000 */
[----:B------:R-:W-:-:S02]  /*42f0*/  LOP3.LUT R4, R4, UR6, RZ, 0x3c, !PT ;  /* 0x0000000604047c12 */ /* 0x000fc4000f8e3cff */
[----:B------:R-:W-:Y:S02]  /*4300*/  ULEA UR4, UR4, UR5, 0x3 ;  /* 0x0000000504047291 */ /* 0x000fe4000f8e18ff */
[----:B------:R-:W-:-:S07]  /*4310*/  SHF.L.U32 R6, R4, 0x1f, RZ ;  /* 0x0000001f04067819 */ /* 0x000fce00000006ff */
[----:B------:R-:W2:Y:S02]  /*4320*/  SYNCS.PHASECHK.TRANS64.TRYWAIT P0, [UR4+0x70], R6 ;  /* 0x00007006ff0075a7 */ /* 0x000ea40008001104 */
[----:B--2---:R-:W-:Y:S05]  /*4330*/  @!P0 BRA `(.L_x_39) ;  /* 0x000000a0000c8947 */ /* 0x004fea0003800000 */
.L_x_110:
[----:B------:R-:W-:Y:S01]  /*4340*/  ELECT P0, URZ, PT ;  /* 0x0000000000ff782f */ /* 0x000fe20003800000 */
[----:B------:R-:W-:-:S12]  /*4350*/  IMAD.U32 R4, R5, -0x80000000, RZ ;  /* 0x8000000005047824 */ /* 0x000fd800078e00ff */
[----:B-1----:R-:W-:-:S04]  /*4360*/  @P0 MOV R2, 0x4000 ;  /* 0x0000400000020802 */ /* 0x002fc80000000f00 */
[----:B------:R1:W-:Y:S01]  /*4370*/  @P0 SYNCS.ARRIVE.TRANS64 RZ, [UR4+0x20], R2 ;  /* 0x00002002ffff09a7 */ /* 0x0003e20008000004 */
[----:B------:R-:W2:Y:S02]  /*4380*/  SYNCS.PHASECHK.TRANS64.TRYWAIT P0, [UR5+0x18], R4 ;  /* 0x00001804ff0075a7 */ /* 0x000ea40008001105 */
[----:B-12---:R-:W-:Y:S05]  /*4390*/  @!P0 BRA `(.L_x_40) ;  /* 0x000000a000108947 */ /* 0x006fea0003800000 */
.L_x_112:
[----:B------:R-:W-:-:S13]  /*43a0*/  ELECT P0, URZ, PT ;  /* 0x0000000000ff782f */ /* 0x000fda0003800000 */
[----:B-1----:R-:W-:-:S04]  /*43b0*/  @P0 MOV R2, 0x4000 ;  /* 0x0000400000020802 */ /* 0x002fc80000000f00 */
[----:B------:R1:W-:Y:S03]  /*43c0*/  @P0 SYNCS.ARRIVE.TRANS64 RZ, [UR5+0x8], R2 ;  /* 0x00000802ffff09a7 */ /* 0x0003e60008000005 */
.L_x_2:
[----:B------:R-:W-:-:S09]  /*43d0*/  UISETP.GT.AND UP0, UPT, UR53, 0x7, UPT ;  /* 0x000000073500788c */ /* 0x000fd2000bf04270 */
[----:B------:R-:W-:Y:S05]  /*43e0*/  BRA.U UP0, `(.L_x_30) ;  /* 0x0000007500d47547 */ /* 0x000fea000b800000 */
.L_x_41:
[----:B------:R-:W-:-:S08]  /*43f0*/  NOP ;  /* 0x0000000000007918 */ /* 0x000fd00000000000 */
[----:B------:R-:W4:Y:S02]  /*4400*/  USETMAXREG.TRY_ALLOC.CTAPOOL UP0, 0xc8 ;  /* 0x000000c8000079c8 */ /* 0x000f240008000600 */
[----:B----4-:R-:W-:Y:S05]  /*4410*/  BRA.U !UP0, `(.L_x_41) ;  /* 0xfffffffd08f47547 */ /* 0x010fea000b83ffff */
[----:B---3--:R-:W3:Y:S01]  /*4420*/  S2UR UR5, SR_CTAID.X ;  /* 0x00000000000579c3 */ /* 0x008ee20000002500 */
[----:B------:R-:W3:Y:S01]  /*4430*/  LDCU UR4, c[0x0][0x60c] ;  /* 0x0000c180ff0477ac */ /* 0x000ee20008000800 */
[----:B--2---:R-:W-:Y:S01]  /*4440*/  UMOV UR9, 0x1 ;  /* 0x0000000100097882 */ /* 0x004fe20000000000 */
[----:B---3--:R-:W-:-:S05]  /*4450*/  UISETP.GE.AND UP0, UPT, UR5, UR4, UPT ;  /* 0x000000040500728c */ /* 0x008fca000bf06270 */
[----:B------:R-:W-:Y:S06]  /*4460*/  BAR.SYNC.DEFER_BLOCKING 0x2, 0x1a0 ;  /* 0x0086800000007b1d */ /* 0x000fec0000010000 */
[----:B------:R-:W-:Y:S05]  /*4470*/  BRA.U UP0, `(.L_x_42) ;  /* 0x0000007500847547 */ /* 0x000fea000b800000 */
[----:B------:R-:W2:Y:S01]  /*4480*/  S2UR UR4, SR_CgaCtaId ;  /* 0x00000000000479c3 */ /* 0x000ea20000008800 */
[----:B------:R-:W-:Y:S01]  /*4490*/  UISETP.GT.AND UP2, UPT, UR53, 0x3, UPT ;  /* 0x000000033500788c */ /* 0x000fe2000bf44270 */
[----:B-1----:R-:W-:Y:S01]  /*44a0*/  HFMA2 R2, -RZ, RZ, -0.0 , 0 ;  /* 0x80000000ff027431 */ /* 0x002fe200000001ff */
[----:B------:R-:W-:Y:S01]  /*44b0*/  UMOV UR19, 0x400 ;  /* 0x0000040000137882 */ /* 0x000fe20000000000 */
[----:B------:R-:W1:Y:S04]  /*44c0*/  LDCU.U8 UR9, c[0x0][0x644] ;  /* 0x0000c880ff0977ac */ /* 0x000e680008000000 */
[----:B------:R-:W3:Y:S01]  /*44d0*/  S2UR UR8, SR_CTAID.X ;  /* 0x00000000000879c3 */ /* 0x000ee20000002500 */
[----:B------:R-:W4:Y:S01]  /*44e0*/  LDCU.U8 UR7, c[0x0][0x645] ;  /* 0x0000c8a0ff0777ac */ /* 0x000f220008000000 */
[----:B------:R-:W5:Y:S01]  /*44f0*/  LDCU UR6, c[0x0][0x654] ;  /* 0x0000ca80ff0677ac */ /* 0x000f620008000800 */
[----:B------:R-:W1:Y:S01]  /*4500*/  LDCU UR15, c[0x0][0x38c] ;  /* 0x00007180ff0f77ac */ /* 0x000e620008000800 */
[----:B------:R-:W1:Y:S01]  /*4510*/  LDCU UR22, c[0x0][0x380] ;  /* 0x00007000ff1677ac */ /* 0x000e620008000800 */
[----:B--2---:R-:W-:Y:S01]  /*4520*/  ULEA UR19, UR4, UR19, 0x18 ;  /* 0x0000001304137291 */ /* 0x004fe2000f8ec0ff */
[----:B------:R-:W3:Y:S03]  /*4530*/  LDCU UR4, c[0x0][0x640] ;  /* 0x0000c800ff0477ac */ /* 0x000ee60008000800 */
[----:B------:R-:W-:-:S02]  /*4540*/  UIADD3 UR16, UPT, UPT, UR19, 0x8, URZ ;  /* 0x0000000813107890 */ /* 0x000fc4000fffe0ff */
[----:B------:R-:W-:-:S04]  /*4550*/  @!UP2 UIADD3 UR16, UPT, UPT, UR19, URZ, URZ ;  /* 0x000000ff1310a290 */ /* 0x000fc8000fffe0ff */
[----:B------:R-:W-:Y:S02]  /*4560*/  UIADD3 UR18, UPT, UPT, UR16, 0xc0, URZ ;  /* 0x000000c010127890 */ /* 0x000fe4000fffe0ff */
[----:B------:R-:W-:-:S03]  /*4570*/  UIADD3 UR17, UPT, UPT, UR16, 0x130, URZ ;  /* 0x0000013010117890 */ /* 0x000fc6000fffe0ff */
[----:B------:R-:W2:Y:S01]  /*4580*/  SYNCS.PHASECHK.TRANS64.TRYWAIT P0, [UR16+0x130], R2 ;  /* 0x00013002ff0075a7 */ /* 0x000ea20008001110 */
[----:B---3--:R-:W-:-:S04]  /*4590*/  UIMAD.WIDE.U32 UR4, UR8, UR4, URZ ;  /* 0x00000004080472a5 */ /* 0x008fc8000f8e00ff */
[----:B------:R-:W-:-:S04]  /*45a0*/  UIADD3 UR4, UPT, UPT, -UR5, UR8, URZ ;  /* 0x0000000805047290 */ /* 0x000fc8000fffe1ff */
[----:B-1----:R-:W-:Y:S01]  /*45b0*/  USHF.R.U32.HI UR4, URZ, UR9, UR4 ;  /* 0x00000009ff047299 */ /* 0x002fe20008011604 */
[----:B------:R-:W1:Y:S03]  /*45c0*/  LDCU.U8 UR9, c[0x0][0x650] ;  /* 0x0000ca00ff0977ac */ /* 0x000e660008000000 */
[----:B------:R-:W-:Y:S01]  /*45d0*/  UIADD3 UR4, UPT, UPT, UR5, UR4, URZ ;  /* 0x0000000405047290 */ /* 0x000fe2000fffe0ff */
[----:B------:R-:W3:Y:S03]  /*45e0*/  LDCU UR5, c[0x0][0x634] ;  /* 0x0000c680ff0577ac */ /* 0x000ee60008000800 */
[----:B----4-:R-:W-:Y:S01]  /*45f0*/  USHF.R.U32.HI UR4, URZ, UR7, UR4 ;  /* 0x00000007ff047299 */ /* 0x010fe20008011604 */
[----:B------:R-:W1:Y:S03]  /*4600*/  LDCU.U8 UR7, c[0x0][0x638] ;  /* 0x0000c700ff0777ac */ /* 0x000e660008000000 */
[----:B-----5:R-:W-:Y:S01]  /*4610*/  UISETP.GE.AND UP0, UPT, UR4, UR6, UPT ;  /* 0x000000060400728c */ /* 0x020fe2000bf06270 */
[----:B------:R-:W4:Y:S01]  /*4620*/  LDCU UR6, c[0x0][0x63c] ;  /* 0x0000c780ff0677ac */ /* 0x000f220008000800 */
[----:B------:R-:W-:-:S09]  /*4630*/  UIADD3 UR4, UPT, UPT, -UR4, URZ, URZ ;  /* 0x000000ff04047290 */ /* 0x000fd2000fffe1ff */
[----:B---3--:R-:W3:Y:S01]  /*4640*/  @UP0 LDCU UR5, c[0x0][0x64c] ;  /* 0x0000c980ff0507ac */ /* 0x008ee20008000800 */
[----:B-1----:R-:W-:Y:S02]  /*4650*/  USEL UR7, UR7, UR9, !UP0 ;  /* 0x0000000907077287 */ /* 0x002fe4000c000000 */
[----:B----4-:R-:W-:Y:S01]  /*4660*/  UIMAD UR6, UR4, UR6, UR8 ;  /* 0x00000006040672a4 */ /* 0x010fe2000f8e0208 */
[----:B--23--:R-:W-:Y:S11]  /*4670*/  @!P0 BRA `(.L_x_43) ;  /* 0x0000009c00748947 */ /* 0x00cff60003800000 */
.L_x_114:
[----:B------:R-:W2:Y:S01]  /*4680*/  SYNCS.PHASECHK.TRANS64.TRYWAIT P0, [UR18], RZ ;  /* 0x000000ffff0075a7 */ /* 0x000ea20008001112 */
[----:B------:R-:W3:Y:S01]  /*4690*/  LDCU.U8 UR8, c[0x0][0x639] ;  /* 0x0000c720ff0877ac */ /* 0x000ee20008000000 */
[----:B------:R-:W-:Y:S02]  /*46a0*/  IMAD.U32 R2, R0, 0x10000, RZ ;  /* 0x0001000000027824 */ /* 0x000fe400078e00ff */
[----:B------:R-:W-:Y:S01]  /*46b0*/  IMAD.U32 R37, RZ, RZ, UR22 ;  /* 0x00000016ff257e24 */ /* 0x000fe2000f8e00ff */
[----:B------:R-:W3:Y:S01]  /*46c0*/  LDCU.U8 UR9, c[0x0][0x651] ;  /* 0x0000ca20ff0977ac */ /* 0x000ee20008000000 */
[----:B------:R-:W-:Y:S01]  /*46d0*/  UIMAD.WIDE.U32 UR4, UR6, UR5, URZ ;  /* 0x00000005060472a5 */ /* 0x000fe2000f8e00ff */
[----:B------:R-:W4:Y:S01]  /*46e0*/  LDCU UR20, c[0x0][0x614] ;  /* 0x0000c280ff1477ac */ /* 0x000f220008000800 */
[----:B------:R-:W-:Y:S02]  /*46f0*/  ULOP3.LUT UR7, UR7, 0xff, URZ, 0xc0, !UPT ;  /* 0x000000ff07077892 */ /* 0x000fe4000f8ec0ff */
[----:B------:R-:W-:Y:S01]  /*4700*/  UIADD3 UR4, UPT, UPT, UR6, -UR5, URZ ;  /* 0x8000000506047290 */ /* 0x000fe2000fffe0ff */
[----:B------:R-:W-:Y:S01]  /*4710*/  UMOV UR24, 0x0 ;  /* 0x0000000000187882 */ /* 0x000fe20000000000 */
[----:B------:R-:W-:-:S02]  /*4720*/  UMOV UR25, 0x1 ;  /* 0x0000000100197882 */ /* 0x000fc40000000000 */
[----:B------:R-:W-:Y:S02]  /*4730*/  USHF.R.U32.HI UR4, URZ, UR7, UR4 ;  /* 0x00000007ff047299 */ /* 0x000fe40008011604 */
[----:B---3--:R-:W-:Y:S02]  /*4740*/  USEL UR6, UR8, UR9, !UP0 ;  /* 0x0000000908067287 */ /* 0x008fe4000c000000 */
[----:B------:R-:W-:Y:S02]  /*4750*/  UIADD3 UR4, UPT, UPT, UR5, UR4, URZ ;  /* 0x0000000405047290 */ /* 0x000fe4000fffe0ff */
[----:B------:R-:W-:Y:S02]  /*4760*/  ULOP3.LUT UR7, UR6, 0xff, URZ, 0xc0, !UPT ;  /* 0x000000ff06077892 */ /* 0x000fe4000f8ec0ff */
[----:B------:R-:W-:Y:S02]  /*4770*/  UIADD3 UR5, UPT, UPT, -UR15, URZ, URZ ;  /* 0x000000ff0f057290 */ /* 0x000fe4000fffe1ff */
[----:B------:R-:W-:-:S02]  /*4780*/  USHF.R.U32.HI UR10, URZ, UR7, UR4 ;  /* 0x00000007ff0a7299 */ /* 0x000fc40008011604 */
[----:B------:R-:W-:Y:S02]  /*4790*/  UIADD3 UR6, UPT, UPT, UR15, -UR22, URZ ;  /* 0x800000160f067290 */ /* 0x000fe4000fffe0ff */
[----:B----4-:R-:W-:Y:S02]  /*47a0*/  UIADD3 UR4, UPT, UPT, -UR10, UR20, URZ ;  /* 0x000000140a047290 */ /* 0x010fe4000fffe1ff */
[----:B------:R-:W-:Y:S02]  /*47b0*/  UIADD3 UR9, UPT, UPT, UR15, -0x1, URZ ;  /* 0xffffffff0f097890 */ /* 0x000fe4000fffe0ff */
[----:B------:R-:W-:Y:S02]  /*47c0*/  USHF.R.S32.HI UR5, URZ, 0x1f, UR5 ;  /* 0x0000001fff057899 */ /* 0x000fe40008011405 */
[----:B------:R-:W-:Y:S02]  /*47d0*/  ULEA UR8, UR4, UR6, 0x8 ;  /* 0x0000000604087291 */ /* 0x000fe4000f8e40ff */
[----:B------:R-:W-:-:S02]  /*47e0*/  USHF.R.S32.HI UR4, URZ, 0x1f, UR9 ;  /* 0x0000001fff047899 */ /* 0x000fc40008011409 */
[----:B------:R-:W-:Y:S02]  /*47f0*/  ULEA.HI UR7, UR5, -UR15, URZ, 0x7 ;  /* 0x8000000f05077291 */ /* 0x000fe4000f8f38ff */
[----:B------:R-:W-:Y:S02]  /*4800*/  UIADD3 UR5, UPT, UPT, -UR8, URZ, URZ ;  /* 0x000000ff08057290 */ /* 0x000fe4000fffe1ff */
[----:B------:R-:W-:Y:S02]  /*4810*/  ULEA.HI UR9, UR4, UR9, URZ, 0x7 ;  /* 0x0000000904097291 */ /* 0x000fe4000f8f38ff */
[----:B------:R-:W-:Y:S02]  /*4820*/  USHF.R.S32.HI UR4, URZ, 0x1f, UR5 ;  /* 0x0000001fff047899 */ /* 0x000fe40008011405 */
[----:B------:R-:W-:Y:S02]  /*4830*/  UIADD3 UR6, UPT, UPT, UR8, -0x1, URZ ;  /* 0xffffffff08067890 */ /* 0x000fe4000fffe0ff */
[----:B------:R-:W-:-:S02]  /*4840*/  UISETP.GT.AND UP0, UPT, UR15, URZ, UPT ;  /* 0x000000ff0f00728c */ /* 0x000fc4000bf04270 */
[----:B------:R-:W-:Y:S02]  /*4850*/  ULEA.HI UR4, UR4, -UR8, URZ, 0x7 ;  /* 0x8000000804047291 */ /* 0x000fe4000f8f38ff */
[----:B------:R-:W-:Y:S02]  /*4860*/  USHF.R.S32.HI UR5, URZ, 0x1f, UR6 ;  /* 0x0000001fff057899 */ /* 0x000fe40008011406 */
[----:B------:R-:W-:Y:S02]  /*4870*/  USHF.R.S32.HI UR4, URZ, 0x7, UR4 ;  /* 0x00000007ff047899 */ /* 0x000fe40008011404 */
[----:B------:R-:W-:Y:S02]  /*4880*/  USHF.R.S32.HI UR7, URZ, 0x7, UR7 ;  /* 0x00000007ff077899 */ /* 0x000fe40008011407 */
[----:B------:R-:W-:Y:S02]  /*4890*/  UISETP.GT.AND UP1, UPT, UR8, URZ, UPT ;  /* 0x000000ff0800728c */ /* 0x000fe4000bf24270 */
[----:B------:R-:W-:-:S02]  /*48a0*/  ULEA.HI UR5, UR5, UR6, URZ, 0x7 ;  /* 0x0000000605057291 */ /* 0x000fc4000f8f38ff */
[----:B------:R-:W-:Y:S02]  /*48b0*/  UIADD3 UR6, UPT, UPT, -UR4, URZ, URZ ;  /* 0x000000ff04067290 */ /* 0x000fe4000fffe1ff */
[----:B------:R-:W-:Y:S02]  /*48c0*/  @UP0 UIMAD.WIDE UR12, UR9, 0x2000000, UR24 ;  /* 0x02000000090c08a5 */ /* 0x000fe4000f8e0218 */
[----:B------:R-:W-:Y:S02]  /*48d0*/  ULEA.HI.SX32 UR5, UR5, 0x1, 0x19 ;  /* 0x0000000105057891 */ /* 0x000fe4000f8fcaff */
[----:B------:R-:W-:Y:S02]  /*48e0*/  UIADD3 UR4, UPT, UPT, -UR7, URZ, URZ ;  /* 0x000000ff07047290 */ /* 0x000fe4000fffe1ff */
[----:B------:R-:W-:-:S03]  /*48f0*/  USEL UR14, URZ, 0x80, !UP2 ;  /* 0x00000080ff0e7887 */ /* 0x000fc6000d000000 */
[----:B------:R-:W-:Y:S02]  /*4900*/  @!UP1 UMOV UR5, UR6 ;  /* 0x0000000600059c82 */ /* 0x000fe40008000000 */
[----:B------:R-:W-:Y:S01]  /*4910*/  @UP0 UMOV UR4, UR13 ;  /* 0x0000000d00040c82 */ /* 0x000fe20008000000 */
[----:B-1----:R-:W-:Y:S01]  /*4920*/  IMAD.U32 R3, RZ, RZ, UR14 ;  /* 0x0000000eff037e24 */ /* 0x002fe2000f8e00ff */
[----:B------:R-:W-:Y:S01]  /*4930*/  UISETP.LT.AND UP0, UPT, UR5, UR4, UPT ;  /* 0x000000040500728c */ /* 0x000fe2000bf01270 */
[----:B------:R-:W-:-:S03]  /*4940*/  MOV R5, UR14 ;  /* 0x0000000e00057c02 */ /* 0x000fc60008000f00 */
[----:B------:R-:W-:Y:S01]  /*4950*/  USEL UR11, UR5, UR4, UP0 ;  /* 0x00000004050b7287 */ /* 0x000fe20008000000 */
[----:B------:R-:W-:Y:S01]  /*4960*/  LOP3.LUT R3, R3, 0x600000, R2, 0xf8, !PT ;  /* 0x0060000003037812 */ /* 0x000fe200078ef802 */
[----:B------:R-:W-:Y:S01]  /*4970*/  ULOP3.LUT UR4, URZ, UR10, URZ, 0x33, !UPT ;  /* 0x0000000aff047292 */ /* 0x000fe2000f8e33ff */
[----:B------:R-:W-:Y:S01]  /*4980*/  LOP3.LUT R5, R5, 0x7f, R0, 0xf8, !PT ;  /* 0x0000007f05057812 */ /* 0x000fe200078ef800 */
[----:B------:R-:W-:Y:S01]  /*4990*/  UIADD3 UR21, UPT, UPT, UR11, -0x1, URZ ;  /* 0xffffffff0b157890 */ /* 0x000fe2000fffe0ff */
[----:B------:R-:W-:Y:S01]  /*49a0*/  R2UR UR6, R3 ;  /* 0x00000000030672ca */ /* 0x000fe200000e0000 */
[----:B------:R-:W-:Y:S02]  /*49b0*/  UIADD3 UR4, UPT, UPT, UR4, UR20, URZ ;  /* 0x0000001404047290 */ /* 0x000fe4000fffe0ff */
[----:B------:R-:W-:-:S04]  /*49c0*/  UISETP.LT.AND UP0, UPT, URZ, UR21, UPT ;  /* 0x00000015ff00728c */ /* 0x000fc8000bf01270 */
[----:B------:R-:W-:Y:S01]  /*49d0*/  USEL UR5, URZ, UR21, !UP0 ;  /* 0x00000015ff057287 */ /* 0x000fe2000c000000 */
[----:B------:R-:W-:-:S03]  /*49e0*/  IMAD.U32 R154, RZ, RZ, UR4 ;  /* 0x00000004ff9a7e24 */ /* 0x000fc6000f8e00ff */
[----:B------:R-:W-:Y:S02]  /*49f0*/  UIMAD UR4, UR5, -0x80, UR15 ;  /* 0xffffff80050478a4 */ /* 0x000fe4000f8e020f */
[----:B------:R-:W-:Y:S01]  /*4a00*/  LEA R154, R154, R5, 0x8 ;  /* 0x000000059a9a7211 */ /* 0x000fe200078e40ff */
[----:B--2---:R-:W-:Y:S09]  /*4a10*/  @!P0 BRA `(.L_x_44) ;  /* 0x0000009800a88947 */ /* 0x004ff20003800000 */
.L_x_115:
[----:B------:R-:W-:Y:S01]  /*4a20*/  IMAD.U32 R2, RZ, RZ, UR4 ;  /* 0x00000004ff027e24 */ /* 0x000fe2000f8e00ff */
[----:B------:R-:W-:Y:S01]  /*4a30*/  IADD3 R37, PT, PT, -R37, UR4, R154 ;  /* 0x0000000425257c10 */ /* 0x000fe2000fffe19a */
[----:B------:R-:W1:Y:S01]  /*4a40*/  LDTM.x32 R4, tmem[UR6] ;  /* 0x00000006000479ee */ /* 0x000e6200082c0000 */
[----:B------:R-:W-:Y:S01]  /*4a50*/  LOP3.LUT R84, R3, 0x20, RZ, 0xfc, !PT ;  /* 0x0000002003547812 */ /* 0x000fe200078efcff */
[----:B------:R-:W-:Y:S01]  /*4a60*/  USHF.R.S32.HI UR5, URZ, 0x1f, UR53 ;  /* 0x0000001fff057899 */ /* 0x000fe20008011435 */
[----:B------:R-:W-:Y:S01]  /*4a70*/  VIADDMNMX R2, R37, 0x1, R2, PT ;  /* 0x0000000125027846 */ /* 0x000fe20003800102 */
[----:B------:R-:W-:Y:S01]  /*4a80*/  UIADD3 UR12, UPT, UPT, UR16, 0xd0, URZ ;  /* 0x000000d0100c7890 */ /* 0x000fe2000fffe0ff */
[----:B------:R-:W-:Y:S01]  /*4a90*/  R2UR UR4, R84 ;  /* 0x00000000540472ca */ /* 0x000fe200000e0000 */
[----:B------:R-:W-:Y:S01]  /*4aa0*/  ULEA.HI UR5, UR5, UR53, URZ, 0x2 ;  /* 0x0000003505057291 */ /* 0x000fe2000f8f10ff */
[C---:B------:R-:W-:Y:S01]  /*4ab0*/  LOP3.LUT R85, R3.reuse, 0x40, RZ, 0xfc, !PT ;  /* 0x0000004003557812 */ /* 0x040fe200078efcff */
[----:B------:R-:W-:Y:S01]  /*4ac0*/  IMAD.MOV R87, RZ, RZ, -R2 ;  /* 0x000000ffff577224 */ /* 0x000fe200078e0a02 */
[C---:B------:R-:W-:Y:S01]  /*4ad0*/  LOP3.LUT R86, R3.reuse, 0x60, RZ, 0xfc, !PT ;  /* 0x0000006003567812 */ /* 0x040fe200078efcff */
[----:B------:R-:W-:Y:S01]  /*4ae0*/  IMAD.MOV.U32 R2, RZ, RZ, -0x1 ;  /* 0xffffffffff027424 */ /* 0x000fe200078e00ff */
[----:B------:R-:W-:Y:S01]  /*4af0*/  ULOP3.LUT UR5, UR5, 0xfffffffc, URZ, 0xc0, !UPT ;  /* 0xfffffffc05057892 */ /* 0x000fe2000f8ec0ff */
[----:B------:R-:W-:-:S02]  /*4b00*/  LOP3.LUT R164, R3, 0x70, RZ, 0xfc, !PT ;  /* 0x0000007003a47812 */ /* 0x000fc400078efcff */
[C---:B------:R-:W-:Y:S01]  /*4b10*/  VIADDMNMX R37, R87.reuse, 0x20, RZ, !PT ;  /* 0x0000002057257846 */ /* 0x040fe200078001ff */
[----:B------:R-:W-:Y:S01]  /*4b20*/  UIADD3 UR6, UPT, UPT, UR53, -UR5, URZ ;  /* 0x8000000535067290 */ /* 0x000fe2000fffe0ff */
[----:B------:R-:W-:Y:S02]  /*4b30*/  VIADDMNMX R141, R87, 0x60, RZ, !PT ;  /* 0x00000060578d7846 */ /* 0x000fe400078001ff */
[--C-:B------:R-:W-:Y:S01]  /*4b40*/  SHF.R.U32.HI R36, RZ, R37, R2.reuse ;  /* 0x00000025ff247219 */ /* 0x100fe20000011602 */
[----:B------:R-:W2:Y:S01]  /*4b50*/  LDTM.x32 R52, tmem[UR4] ;  /* 0x00000004003479ee */ /* 0x000ea200082c0000 */
[----:B------:R-:W-:Y:S01]  /*4b60*/  R2UR UR4, R85 ;  /* 0x00000000550472ca */ /* 0x000fe200000e0000 */
[----:B------:R-:W-:Y:S01]  /*4b70*/  UIADD3 UR5, UPT, UPT, UR6, 0x4, URZ ;  /* 0x0000000406057890 */ /* 0x000fe2000fffe0ff */
[----:B------:R-:W-:Y:S01]  /*4b80*/  R2P PR, R36, 0x7e ;  /* 0x0000007e24007804 */ /* 0x000fe20000000000 */
[----:B------:R-:W-:Y:S01]  /*4b90*/  @!UP2 UIADD3 UR5, UPT, UPT, UR6, URZ, URZ ;  /* 0x000000ff0605a290 */ /* 0x000fe2000fffe0ff */
[----:B------:R-:W-:-:S03]  /*4ba0*/  SHF.R.U32.HI R141, RZ, R141, R2 ;  /* 0x0000008dff8d7219 */ /* 0x000fc60000011602 */
[----:B-1----:R-:W-:Y:S01]  /*4bb0*/  SEL R99, R5, 0xff800000, P1 ;  /* 0xff80000005637807 */ /* 0x002fe20000800000 */
[----:B------:R-:W-:Y:S01]  /*4bc0*/  UIADD3 UR13, UPT, UPT, UR5, 0x3, URZ ;  /* 0x00000003050d7890 */ /* 0x000fe2000fffe0ff */
[----:B------:R-:W-:Y:S02]  /*4bd0*/  SEL R88, R6, 0xff800000, P2 ;  /* 0xff80000006587807 */ /* 0x000fe40001000000 */
[----:B------:R-:W-:Y:S02]  /*4be0*/  SEL R89, R7, 0xff800000, P3 ;  /* 0xff80000007597807 */ /* 0x000fe40001800000 */
[----:B------:R-:W-:Y:S02]  /*4bf0*/  SEL R90, R8, 0xff800000, P4 ;  /* 0xff800000085a7807 */ /* 0x000fe40002000000 */
[----:B------:R-:W-:Y:S02]  /*4c00*/  SEL R91, R9, 0xff800000, P5 ;  /* 0xff800000095b7807 */ /* 0x000fe40002800000 */
[----:B------:R-:W-:-:S02]  /*4c10*/  SEL R102, R10, 0xff800000, P6 ;  /* 0xff8000000a667807 */ /* 0x000fc40003000000 */
[C---:B------:R-:W-:Y:S02]  /*4c20*/  R2P PR, R36.reuse.B1, 0x7f ;  /* 0x0000007f24007804 */ /* 0x040fe40000001000 */
[----:B------:R-:W-:Y:S02]  /*4c30*/  LOP3.LUT R5, R36, 0x1, RZ, 0xc0, !PT ;  /* 0x0000000124057812 */ /* 0x000fe400078ec0ff */
[----:B------:R-:W-:Y:S02]  /*4c40*/  R2UR UR5, R85 ;  /* 0x00000000550572ca */ /* 0x000fe400000e0000 */
[----:B------:R-:W-:Y:S02]  /*4c50*/  SEL R92, R12, 0xff800000, P0 ;  /* 0xff8000000c5c7807 */ /* 0x000fe40000000000 */
[----:B------:R-:W-:Y:S02]  /*4c60*/  SEL R93, R13, 0xff800000, P1 ;  /* 0xff8000000d5d7807 */ /* 0x000fe40000800000 */
[----:B------:R-:W-:-:S02]  /*4c70*/  SEL R94, R14, 0xff800000, P2 ;  /* 0xff8000000e5e7807 */ /* 0x000fc40001000000 */
[----:B------:R-:W-:Y:S02]  /*4c80*/  SEL R95, R15, 0xff800000, P3 ;  /* 0xff8000000f5f7807 */ /* 0x000fe40001800000 */
[----:B------:R-:W-:Y:S02]  /*4c90*/  SEL R96, R16, 0xff800000, P4 ;  /* 0xff80000010607807 */ /* 0x000fe40002000000 */
[----:B------:R-:W-:Y:S02]  /*4ca0*/  SEL R97, R17, 0xff800000, P5 ;  /* 0xff80000011617807 */ /* 0x000fe40002800000 */
[----:B------:R-:W-:Y:S02]  /*4cb0*/  SEL R108, R18, 0xff800000, P6 ;  /* 0xff800000126c7807 */ /* 0x000fe40003000000 */
[----:B------:R-:W-:-:S05]  /*4cc0*/  R2P PR, R36.B2, 0x7f ;  /* 0x0000007f24007804 */ /* 0x000fca0000002000 */
[----:B------:R-:W-:Y:S02]  /*4cd0*/  SEL R100, R20, 0xff800000, P0 ;  /* 0xff80000014647807 */ /* 0x000fe40000000000 */
[----:B------:R-:W-:Y:S02]  /*4ce0*/  SEL R101, R21, 0xff800000, P1 ;  /* 0xff80000015657807 */ /* 0x000fe40000800000 */
[----:B------:R-:W-:Y:S02]  /*4cf0*/  SEL R104, R22, 0xff800000, P2 ;  /* 0xff80000016687807 */ /* 0x000fe40001000000 */
[----:B------:R-:W-:Y:S02]  /*4d00*/  SEL R105, R23, 0xff800000, P3 ;  /* 0xff80000017697807 */ /* 0x000fe40001800000 */
[----:B------:R-:W-:Y:S02]  /*4d10*/  SEL R106, R24, 0xff800000, P4 ;  /* 0xff800000186a7807 */ /* 0x000fe40002000000 */
[----:B------:R-:W-:-:S02]  /*4d20*/  SEL R107, R25, 0xff800000, P5 ;  /* 0xff800000196b7807 */ /* 0x000fc40002800000 */
[----:B------:R-:W-:Y:S02]  /*4d30*/  SEL R112, R26, 0xff800000, P6 ;  /* 0xff8000001a707807 */ /* 0x000fe40003000000 */
[----:B------:R-:W-:-:S05]  /*4d40*/  R2P PR, R36.B3, 0x7f ;  /* 0x0000007f24007804 */ /* 0x000fca0000003000 */
[----:B------:R-:W-:Y:S02]  /*4d50*/  SEL R110, R28, 0xff800000, P0 ;  /* 0xff8000001c6e7807 */ /* 0x000fe40000000000 */
[----:B------:R-:W-:Y:S02]  /*4d60*/  ISETP.NE.U32.AND P0, PT, R5, 0x1, PT ;  /* 0x000000010500780c */ /* 0x000fe40003f05070 */
[----:B------:R-:W-:Y:S02]  /*4d70*/  SEL R111, R29, 0xff800000, P1 ;  /* 0xff8000001d6f7807 */ /* 0x000fe40000800000 */
[----:B------:R-:W-:Y:S02]  /*4d80*/  LOP3.LUT P1, RZ, R36, 0x80, RZ, 0xc0, !PT ;  /* 0x0000008024ff7812 */ /* 0x000fe4000782c0ff */
[----:B------:R-:W-:Y:S02]  /*4d90*/  SEL R98, R4, 0xff800000, !P0 ;  /* 0xff80000004627807 */ /* 0x000fe40004000000 */
[----:B------:R-:W-:-:S02]  /*4da0*/  LOP3.LUT P0, RZ, R36, 0x8000, RZ, 0xc0, !PT ;  /* 0x0000800024ff7812 */ /* 0x000fc4000780c0ff */
[----:B------:R-:W-:Y:S02]  /*4db0*/  VIADDMNMX R5, R87, 0x40, RZ, !PT ;  /* 0x0000004057057846 */ /* 0x000fe400078001ff */
[----:B------:R-:W-:Y:S02]  /*4dc0*/  SEL R103, R11, 0xff800000, P1 ;  /* 0xff8000000b677807 */ /* 0x000fe40000800000 */
[C---:B------:R-:W-:Y:S02]  /*4dd0*/  LOP3.LUT P1, RZ, R36.reuse, 0x800000, RZ, 0xc0, !PT ;  /* 0x0080000024ff7812 */ /* 0x040fe4000782c0ff */
[----:B------:R-:W-:Y:S02]  /*4de0*/  SEL R109, R19, 0xff800000, P0 ;  /* 0xff800000136d7807 */ /* 0x000fe40000000000 */
[----:B------:R-:W-:Y:S02]  /*4df0*/  ISETP.GT.AND P0, PT, R36, -0x1, PT ;  /* 0xffffffff2400780c */ /* 0x000fe40003f04270 */
[----:B------:R-:W-:-:S02]  /*4e00*/  SHF.R.U32.HI R4, RZ, R5, R2 ;  /* 0x00000005ff047219 */ /* 0x000fc40000011602 */
[----:B------:R-:W-:Y:S02]  /*4e10*/  SEL R113, R27, 0xff800000, P1 ;  /* 0xff8000001b717807 */ /* 0x000fe40000800000 */
[----:B------:R-:W-:Y:S02]  /*4e20*/  SEL R114, R30, 0xff800000, P2 ;  /* 0xff8000001e727807 */ /* 0x000fe40001000000 */
[----:B------:R-:W-:Y:S02]  /*4e30*/  SEL R115, R31, 0xff800000, P3 ;  /* 0xff8000001f737807 */ /* 0x000fe40001800000 */
[----:B------:R-:W-:Y:S02]  /*4e40*/  SEL R116, R32, 0xff800000, P4 ;  /* 0xff80000020747807 */ /* 0x000fe40002000000 */
[----:B------:R-:W-:Y:S02]  /*4e50*/  SEL R117, R33, 0xff800000, P5 ;  /* 0xff80000021757807 */ /* 0x000fe40002800000 */
[----:B------:R-:W-:-:S02]  /*4e60*/  SEL R118, R34, 0xff800000, P6 ;  /* 0xff80000022767807 */ /* 0x000fc40003000000 */
[----:B------:R-:W-:Y:S02]  /*4e70*/  R2P PR, R4, 0x7e ;  /* 0x0000007e04007804 */ /* 0x000fe40000000000 */
[----:B------:R-:W-:Y:S02]  /*4e80*/  SEL R119, R35, 0xff800000, !P0 ;  /* 0xff80000023777807 */ /* 0x000fe40004000000 */
[----:B------:R-:W1:Y:S01]  /*4e90*/  LDTM.x32 R20, tmem[UR4] ;  /* 0x00000004001479ee */ /* 0x000e6200082c0000 */
[----:B--2---:R-:W-:Y:S02]  /*4ea0*/  SEL R53, R53, 0xff800000, P1 ;  /* 0xff80000035357807 */ /* 0x004fe40000800000 */
[----:B------:R-:W-:Y:S02]  /*4eb0*/  SEL R54, R54, 0xff800000, P2 ;  /* 0xff80000036367807 */ /* 0x000fe40001000000 */
[----:B------:R-:W-:Y:S02]  /*4ec0*/  SEL R55, R55, 0xff800000, P3 ;  /* 0xff80000037377807 */ /* 0x000fe40001800000 */
[----:B------:R-:W-:-:S02]  /*4ed0*/  SEL R56, R56, 0xff800000, P4 ;  /* 0xff80000038387807 */ /* 0x000fc40002000000 */
[----:B------:R-:W-:Y:S02]  /*4ee0*/  SEL R57, R57, 0xff800000, P5 ;  /* 0xff80000039397807 */ /* 0x000fe40002800000 */
[----:B------:R-:W-:Y:S02]  /*4ef0*/  SEL R58, R58, 0xff800000, P6 ;  /* 0xff8000003a3a7807 */ /* 0x000fe40003000000 */
[C---:B------:R-:W-:Y:S02]  /*4f00*/  R2P PR, R4.reuse.B1, 0x7f ;  /* 0x0000007f04007804 */ /* 0x040fe40000001000 */
[----:B------:R-:W-:Y:S02]  /*4f10*/  LOP3.LUT R5, R4, 0x1, RZ, 0xc0, !PT ;  /* 0x0000000104057812 */ /* 0x000fe400078ec0ff */
[----:B------:R-:W-:Y:S02]  /*4f20*/  R2UR UR4, R86 ;  /* 0x00000000560472ca */ /* 0x000fe400000e0000 */
[----:B------:R-:W-:-:S02]  /*4f30*/  SEL R60, R60, 0xff800000, P0 ;  /* 0xff8000003c3c7807 */ /* 0x000fc40000000000 */
[----:B------:R-:W-:Y:S02]  /*4f40*/  SEL R61, R61, 0xff800000, P1 ;  /* 0xff8000003d3d7807 */ /* 0x000fe40000800000 */
[----:B------:R-:W-:Y:S02]  /*4f50*/  SEL R62, R62, 0xff800000, P2 ;  /* 0xff8000003e3e7807 */ /* 0x000fe40001000000 */
[----:B------:R-:W-:Y:S02]  /*4f60*/  SEL R63, R63, 0xff800000, P3 ;  /* 0xff8000003f3f7807 */ /* 0x000fe40001800000 */
[----:B------:R-:W-:Y:S02]  /*4f70*/  SEL R64, R64, 0xff800000, P4 ;  /* 0xff80000040407807 */ /* 0x000fe40002000000 */
[----:B------:R-:W-:Y:S02]  /*4f80*/  SEL R65, R65, 0xff800000, P5 ;  /* 0xff80000041417807 */ /* 0x000fe40002800000 */
[----:B------:R-:W-:-:S02]  /*4f90*/  SEL R66, R66, 0xff800000, P6 ;  /* 0xff80000042427807 */ /* 0x000fc40003000000 */
[----:B------:R-:W-:Y:S02]  /*4fa0*/  R2P PR, R4.B2, 0x7f ;  /* 0x0000007f04007804 */ /* 0x000fe40000002000 */
[----:B------:R-:W-:-:S03]  /*4fb0*/  VIADDMNMX R87, R87, 0x80, RZ, !PT ;  /* 0x0000008057577846 */ /* 0x000fc600078001ff */
[----:B------:R-:W-:Y:S02]  /*4fc0*/  SEL R68, R68, 0xff800000, P0 ;  /* 0xff80000044447807 */ /* 0x000fe40000000000 */
[----:B------:R-:W-:Y:S02]  /*4fd0*/  SEL R69, R69, 0xff800000, P1 ;  /* 0xff80000045457807 */ /* 0x000fe40000800000 */
[----:B------:R-:W-:Y:S02]  /*4fe0*/  SEL R70, R70, 0xff800000, P2 ;  /* 0xff80000046467807 */ /* 0x000fe40001000000 */
[----:B------:R-:W-:Y:S02]  /*4ff0*/  SEL R71, R71, 0xff800000, P3 ;  /* 0xff80000047477807 */ /* 0x000fe40001800000 */
[----:B------:R-:W-:Y:S02]  /*5000*/  SEL R72, R72, 0xff800000, P4 ;  /* 0xff80000048487807 */ /* 0x000fe40002000000 */
[----:B------:R-:W-:-:S02]  /*5010*/  SEL R73, R73, 0xff800000, P5 ;  /* 0xff80000049497807 */ /* 0x000fc40002800000 */
[----:B------:R-:W-:Y:S02]  /*5020*/  SEL R74, R74, 0xff800000, P6 ;  /* 0xff8000004a4a7807 */ /* 0x000fe40003000000 */
[----:B------:R-:W-:Y:S02]  /*5030*/  R2P PR, R4.B3, 0x7f ;  /* 0x0000007f04007804 */ /* 0x000fe40000003000 */
[----:B------:R-:W-:Y:S02]  /*5040*/  SHF.R.U32.HI R2, RZ, R87, R2 ;  /* 0x00000057ff027219 */ /* 0x000fe40000011602 */
[----:B------:R-:W-:Y:S02]  /*5050*/  LOP3.LUT R87, R3, 0x50, RZ, 0xfc, !PT ;  /* 0x0000005003577812 */ /* 0x000fe400078efcff */
[----:B------:R-:W-:Y:S02]  /*5060*/  SEL R76, R76, 0xff800000, P0 ;  /* 0xff8000004c4c7807 */ /* 0x000fe40000000000 */
[----:B------:R-:W-:-:S02]  /*5070*/  ISETP.NE.U32.AND P0, PT, R5, 0x1, PT ;  /* 0x000000010500780c */ /* 0x000fc40003f05070 */
[----:B------:R-:W-:Y:S02]  /*5080*/  SEL R77, R77, 0xff800000, P1 ;  /* 0xff8000004d4d7807 */ /* 0x000fe40000800000 */
[----:B------:R-:W-:Y:S02]  /*5090*/  LOP3.LUT P1, RZ, R4, 0x80, RZ, 0xc0, !PT ;  /* 0x0000008004ff7812 */ /* 0x000fe4000782c0ff */
[----:B------:R-:W-:Y:S02]  /*50a0*/  SEL R52, R52, 0xff800000, !P0 ;  /* 0xff80000034347807 */ /* 0x000fe40004000000 */
[C---:B------:R-:W-:Y:S02]  /*50b0*/  LOP3.LUT P0, RZ, R4.reuse, 0x8000, RZ, 0xc0, !PT ;  /* 0x0000800004ff7812 */ /* 0x040fe4000780c0ff */
[----:B------:R-:W-:Y:S02]  /*50c0*/  SEL R59, R59, 0xff800000, P1 ;  /* 0xff8000003b3b7807 */ /* 0x000fe40000800000 */
[----:B------:R-:W-:-:S02]  /*50d0*/  LOP3.LUT P1, RZ, R4, 0x800000, RZ, 0xc0, !PT ;  /* 0x0080000004ff7812 */ /* 0x000fc4000782c0ff */
[----:B------:R-:W-:Y:S02]  /*50e0*/  SEL R67, R67, 0xff800000, P0 ;  /* 0xff80000043437807 */ /* 0x000fe40000000000 */
[----:B------:R-:W-:Y:S02]  /*50f0*/  ISETP.GT.AND P0, PT, R4, -0x1, PT ;  /* 0xffffffff0400780c */ /* 0x000fe40003f04270 */
[----:B------:R-:W-:Y:S02]  /*5100*/  SEL R75, R75, 0xff800000, P1 ;  /* 0xff8000004b4b7807 */ /* 0x000fe40000800000 */
[----:B------:R-:W-:Y:S02]  /*5110*/  SEL R78, R78, 0xff800000, P2 ;  /* 0xff8000004e4e7807 */ /* 0x000fe40001000000 */
[----:B------:R-:W-:Y:S02]  /*5120*/  SEL R79, R79, 0xff800000, P3 ;  /* 0xff8000004f4f7807 */ /* 0x000fe40001800000 */
[----:B------:R-:W-:-:S02]  /*5130*/  SEL R80, R80, 0xff800000, P4 ;  /* 0xff80000050507807 */ /* 0x000fc40002000000 */
[----:B------:R-:W-:Y:S02]  /*5140*/  SEL R81, R81, 0xff800000, P5 ;  /* 0xff80000051517807 */ /* 0x000fe40002800000 */
[----:B------:R-:W-:Y:S02]  /*5150*/  SEL R82, R82, 0xff800000, P6 ;  /* 0xff80000052527807 */ /* 0x000fe40003000000 */
[----:B------:R-:W-:Y:S02]  /*5160*/  R2P PR, R141, 0x7e ;  /* 0x0000007e8d007804 */ /* 0x000fe40000000000 */
[----:B------:R-:W-:Y:S02]  /*5170*/  SEL R83, R83, 0xff800000, !P0 ;  /* 0xff80000053537807 */ /* 0x000fe40004000000 */
[----:B------:R-:W-:Y:S02]  /*5180*/  LOP3.LUT R4, R141, 0x1, RZ, 0xc0, !PT ;  /* 0x000000018d047812 */ /* 0x000fe400078ec0ff */
[----:B-1----:R-:W-:-:S02]  /*5190*/  SEL R127, R21, 0xff800000, P1 ;  /* 0xff800000157f7807 */ /* 0x002fc40000800000 */
[----:B------:R-:W-:Y:S02]  /*51a0*/  SEL R120, R22, 0xff800000, P2 ;  /* 0xff80000016787807 */ /* 0x000fe40001000000 */
        /* <DEDUP_REMOVED lines=16> */
[----:B------:R-:W-:Y:S02]  /*52b0*/  SEL R126, R20, 0xff800000, !P0 ;  /* 0xff800000147e7807 */ /* 0x000fe40004000000 */
[----:B------:R-:W-:Y:S02]  /*52c0*/  LOP3.LUT P0, RZ, R141, 0x80, RZ, 0xc0, !PT ;  /* 0x000000808dff7812 */ /* 0x000fe4000780c0ff */
[----:B------:R-:W-:-:S02]  /*52d0*/  SEL R38, R38, 0xff800000, P2 ;  /* 0xff80000026267807 */ /* 0x000fc40001000000 */
[----:B------:R-:W-:Y:S02]  /*52e0*/  SEL R131, R27, 0xff800000, P0 ;  /* 0xff8000001b837807 */ /* 0x000fe40000000000 */
[----:B------:R-:W-:Y:S02]  /*52f0*/  LOP3.LUT P0, RZ, R141, 0x8000, RZ, 0xc0, !PT ;  /* 0x000080008dff7812 */ /* 0x000fe4000780c0ff */
[----:B------:R-:W-:Y:S02]  /*5300*/  SEL R39, R39, 0xff800000, P3 ;  /* 0xff80000027277807 */ /* 0x000fe40001800000 */
[----:B------:R-:W-:Y:S02]  /*5310*/  SEL R135, R35, 0xff800000, P0 ;  /* 0xff80000023877807 */ /* 0x000fe40000000000 */
[----:B------:R-:W1:Y:S01]  /*5320*/  LDTM.x32 R4, tmem[UR4] ;  /* 0x00000004000479ee */ /* 0x000e6200082c0000 */
[----:B------:R-:W-:Y:S01]  /*5330*/  LOP3.LUT P0, RZ, R141, 0x800000, RZ, 0xc0, !PT ;  /* 0x008000008dff7812 */ /* 0x000fe2000780c0ff */
[----:B------:R-:W2:Y:S01]  /*5340*/  LDCU UR4, c[0x0][0x600] ;  /* 0x0000c000ff0477ac */ /* 0x000ea20008000800 */
[----:B------:R-:W-:-:S02]  /*5350*/  SEL R138, R40, 0xff800000, P4 ;  /* 0xff800000288a7807 */ /* 0x000fc40002000000 */
[----:B------:R-:W-:Y:S02]  /*5360*/  SEL R137, R43, 0xff800000, P0 ;  /* 0xff8000002b897807 */ /* 0x000fe40000000000 */
[----:B------:R-:W-:Y:S02]  /*5370*/  SEL R139, R41, 0xff800000, P5 ;  /* 0xff800000298b7807 */ /* 0x000fe40002800000 */
[----:B------:R-:W-:Y:S02]  /*5380*/  SEL R136, R42, 0xff800000, P6 ;  /* 0xff8000002a887807 */ /* 0x000fe40003000000 */
[----:B------:R-:W-:Y:S02]  /*5390*/  R2P PR, R141.B3, 0x7f ;  /* 0x0000007f8d007804 */ /* 0x000fe40000003000 */
[----:B------:R-:W-:-:S03]  /*53a0*/  FMNMX R40, R98, R99, !PT ;  /* 0x0000006362287209 */ /* 0x000fc60007800000 */
        /* <DEDUP_REMOVED lines=10> */
[----:B------:R-:W-:Y:S02]  /*5450*/  FMNMX3 R40, R40, R92, R93, !PT ;  /* 0x0000005c28287276 */ /* 0x000fe4000780005d */
[----:B-1----:R-:W-:-:S02]  /*5460*/  SEL R151, R5, 0xff800000, P1 ;  /* 0xff80000005977807 */ /* 0x002fc40000800000 */
[----:B------:R-:W-:Y:S02]  /*5470*/  SEL R148, R6, 0xff800000, P2 ;  /* 0xff80000006947807 */ /* 0x000fe40001000000 */
[----:B------:R-:W-:Y:S02]  /*5480*/  SEL R149, R7, 0xff800000, P3 ;  /* 0xff80000007957807 */ /* 0x000fe40001800000 */
[----:B------:R-:W-:Y:S02]  /*5490*/  SEL R8, R8, 0xff800000, P4 ;  /* 0xff80000008087807 */ /* 0x000fe40002000000 */
[----:B------:R-:W-:Y:S02]  /*54a0*/  SEL R9, R9, 0xff800000, P5 ;  /* 0xff80000009097807 */ /* 0x000fe40002800000 */
[----:B------:R-:W-:Y:S02]  /*54b0*/  SEL R10, R10, 0xff800000, P6 ;  /* 0xff8000000a0a7807 */ /* 0x000fe40003000000 */
[----:B------:R-:W-:-:S02]  /*54c0*/  R2P PR, R2.B1, 0x7f ;  /* 0x0000007f02007804 */ /* 0x000fc40000001000 */
[----:B------:R-:W-:Y:S02]  /*54d0*/  LOP3.LUT R5, R2, 0x1, RZ, 0xc0, !PT ;  /* 0x0000000102057812 */ /* 0x000fe400078ec0ff */
[----:B------:R-:W-:Y:S02]  /*54e0*/  FMNMX3 R40, R40, R100, R101, !PT ;  /* 0x0000006428287276 */ /* 0x000fe40007800065 */
[----:B------:R-:W-:Y:S02]  /*54f0*/  SEL R12, R12, 0xff800000, P0 ;  /* 0xff8000000c0c7807 */ /* 0x000fe40000000000 */
[----:B------:R-:W-:Y:S02]  /*5500*/  SEL R13, R13, 0xff800000, P1 ;  /* 0xff8000000d0d7807 */ /* 0x000fe40000800000 */
[----:B------:R-:W-:Y:S02]  /*5510*/  SEL R14, R14, 0xff800000, P2 ;  /* 0xff8000000e0e7807 */ /* 0x000fe40001000000 */
[----:B------:R-:W-:-:S02]  /*5520*/  SEL R15, R15, 0xff800000, P3 ;  /* 0xff8000000f0f7807 */ /* 0x000fc40001800000 */
[----:B------:R-:W-:Y:S02]  /*5530*/  SEL R152, R16, 0xff800000, P4 ;  /* 0xff80000010987807 */ /* 0x000fe40002000000 */
[----:B------:R-:W-:Y:S02]  /*5540*/  SEL R153, R17, 0xff800000, P5 ;  /* 0xff80000011997807 */ /* 0x000fe40002800000 */
[----:B------:R-:W-:Y:S02]  /*5550*/  SEL R18, R18, 0xff800000, P6 ;  /* 0xff80000012127807 */ /* 0x000fe40003000000 */
[----:B------:R-:W-:Y:S02]  /*5560*/  R2P PR, R2.B2, 0x7f ;  /* 0x0000007f02007804 */ /* 0x000fe40000002000 */
[----:B------:R-:W-:-:S03]  /*5570*/  FMNMX3 R40, R40, R110, R111, !PT ;  /* 0x0000006e28287276 */ /* 0x000fc6000780006f */
[----:B------:R-:W-:Y:S02]  /*5580*/  SEL R20, R20, 0xff800000, P0 ;  /* 0xff80000014147807 */ /* 0x000fe40000000000 */
[----:B------:R-:W-:Y:S02]  /*5590*/  ISETP.NE.U32.AND P0, PT, R5, 0x1, PT ;  /* 0x000000010500780c */ /* 0x000fe40003f05070 */
[----:B------:R-:W-:Y:S02]  /*55a0*/  SEL R21, R21, 0xff800000, P1 ;  /* 0xff80000015157807 */ /* 0x000fe40000800000 */
[----:B------:R-:W-:Y:S02]  /*55b0*/  SEL R150, R4, 0xff800000, !P0 ;  /* 0xff80000004967807 */ /* 0x000fe40004000000 */
[----:B------:R-:W-:Y:S02]  /*55c0*/  LOP3.LUT P0, RZ, R2, 0x80, RZ, 0xc0, !PT ;  /* 0x0000008002ff7812 */ /* 0x000fe4000780c0ff */
[----:B------:R-:W-:-:S02]  /*55d0*/  SEL R22, R22, 0xff800000, P2 ;  /* 0xff80000016167807 */ /* 0x000fc40001000000 */
[----:B------:R-:W-:Y:S02]  /*55e0*/  SEL R11, R11, 0xff800000, P0 ;  /* 0xff8000000b0b7807 */ /* 0x000fe40000000000 */
[C---:B------:R-:W-:Y:S02]  /*55f0*/  LOP3.LUT P0, RZ, R2.reuse, 0x8000, RZ, 0xc0, !PT ;  /* 0x0000800002ff7812 */ /* 0x040fe4000780c0ff */
[----:B------:R-:W-:Y:S02]  /*5600*/  SEL R23, R23, 0xff800000, P3 ;  /* 0xff80000017177807 */ /* 0x000fe40001800000 */
[----:B------:R-:W-:Y:S02]  /*5610*/  SEL R19, R19, 0xff800000, P0 ;  /* 0xff80000013137807 */ /* 0x000fe40000000000 */
[----:B------:R-:W-:Y:S02]  /*5620*/  LOP3.LUT P0, RZ, R2, 0x800000, RZ, 0xc0, !PT ;  /* 0x0080000002ff7812 */ /* 0x000fe4000780c0ff */
[----:B------:R-:W-:-:S02]  /*5630*/  SEL R24, R24, 0xff800000, P4 ;  /* 0xff80000018187807 */ /* 0x000fc40002000000 */
[----:B------:R-:W-:Y:S02]  /*5640*/  SEL R27, R27, 0xff800000, P0 ;  /* 0xff8000001b1b7807 */ /* 0x000fe40000000000 */
[----:B------:R-:W-:Y:S02]  /*5650*/  SEL R25, R25, 0xff800000, P5 ;  /* 0xff80000019197807 */ /* 0x000fe40002800000 */
[----:B------:R-:W-:Y:S02]  /*5660*/  SEL R26, R26, 0xff800000, P6 ;  /* 0xff8000001a1a7807 */ /* 0x000fe40003000000 */
[----:B------:R-:W-:Y:S02]  /*5670*/  R2P PR, R2.B3, 0x7f ;  /* 0x0000007f02007804 */ /* 0x000fe40000003000 */
[----:B------:R-:W-:Y:S02]  /*5680*/  FMNMX R4, R88, R89, !PT ;  /* 0x0000005958047209 */ /* 0x000fe40007800000 */
[----:B------:R-:W-:-:S02]  /*5690*/  FMNMX3 R40, R40, R52, R53, !PT ;  /* 0x0000003428287276 */ /* 0x000fc40007800035 */
[----:B------:R-:W-:Y:S02]  /*56a0*/  SEL R28, R28, 0xff800000, P0 ;  /* 0xff8000001c1c7807 */ /* 0x000fe40000000000 */
[----:B------:R-:W-:Y:S02]  /*56b0*/  ISETP.GT.AND P0, PT, R2, -0x1, PT ;  /* 0xffffffff0200780c */ /* 0x000fe40003f04270 */
[----:B------:R-:W-:Y:S02]  /*56c0*/  FMNMX3 R4, R4, R94, R95, !PT ;  /* 0x0000005e04047276 */ /* 0x000fe4000780005f */
[----:B------:R-:W-:Y:S02]  /*56d0*/  SEL R5, R35, 0xff800000, !P0 ;  /* 0xff80000023057807 */ /* 0x000fe40004000000 */
[----:B------:R-:W-:Y:S02]  /*56e0*/  FMNMX R35, R90, R91, !PT ;  /* 0x0000005b5a237209 */ /* 0x000fe40007800000 */
[----:B------:R-:W-:-:S02]  /*56f0*/  FMNMX R2, R102, R103, !PT ;  /* 0x0000006766027209 */ /* 0x000fc40007800000 */
[----:B------:R-:W-:Y:S02]  /*5700*/  FMNMX3 R4, R4, R104, R105, !PT ;  /* 0x0000006804047276 */ /* 0x000fe40007800069 */
[----:B------:R-:W-:Y:S02]  /*5710*/  FMNMX3 R35, R35, R96, R97, !PT ;  /* 0x0000006023237276 */ /* 0x000fe40007800061 */
[----:B------:R-:W-:Y:S02]  /*5720*/  FMNMX3 R2, R2, R108, R109, !PT ;  /* 0x0000006c02027276 */ /* 0x000fe4000780006d */
[----:B------:R-:W-:Y:S02]  /*5730*/  FMNMX3 R4, R4, R114, R115, !PT ;  /* 0x0000007204047276 */ /* 0x000fe40007800073 */
[----:B------:R-:W-:Y:S02]  /*5740*/  FMNMX3 R35, R35, R106, R107, !PT ;  /* 0x0000006a23237276 */ /* 0x000fe4000780006b */
[----:B------:R-:W-:-:S02]  /*5750*/  FMNMX3 R2, R2, R112, R113, !PT ;  /* 0x0000007002027276 */ /* 0x000fc40007800071 */
        /* <DEDUP_REMOVED lines=40> */
[----:B------:R-:W-:Y:S02]  /*59e0*/  SEL R16, R30, 0xff800000, P2 ;  /* 0xff8000001e107807 */ /* 0x000fe40001000000 */
[----:B------:R-:W-:-:S02]  /*59f0*/  SEL R17, R31, 0xff800000, P3 ;  /* 0xff8000001f117807 */ /* 0x000fc40001800000 */
[----:B------:R-:W-:Y:S02]  /*5a00*/  FMNMX3 R35, R35, R152, R153, !PT ;  /* 0x0000009823237276 */ /* 0x000fe40007800099 */
[----:B------:R-:W-:Y:S02]  /*5a10*/  FMNMX3 R2, R2, R18, R19, !PT ;  /* 0x0000001202027276 */ /* 0x000fe40007800013 */
[----:B------:R-:W-:Y:S02]  /*5a20*/  FMNMX3 R40, R40, R20, R21, !PT ;  /* 0x0000001428287276 */ /* 0x000fe40007800015 */
[----:B------:R-:W-:Y:S02]  /*5a30*/  SEL R29, R29, 0xff800000, P1 ;  /* 0xff8000001d1d7807 */ /* 0x000fe40000800000 */
[----:B------:R-:W-:Y:S02]  /*5a40*/  FMNMX3 R31, R4, R16, R17, !PT ;  /* 0x00000010041f7276 */ /* 0x000fe40007800011 */
[----:B------:R-:W-:-:S02]  /*5a50*/  SEL R6, R32, 0xff800000, P4 ;  /* 0xff80000020067807 */ /* 0x000fc40002000000 */
[----:B------:R-:W-:Y:S02]  /*5a60*/  SEL R7, R33, 0xff800000, P5 ;  /* 0xff80000021077807 */ /* 0x000fe40002800000 */
[----:B------:R-:W-:Y:S02]  /*5a70*/  FMNMX3 R40, R40, R28, R29, !PT ;  /* 0x0000001c28287276 */ /* 0x000fe4000780001d */
[----:B------:R-:W-:Y:S02]  /*5a80*/  SEL R4, R34, 0xff800000, P6 ;  /* 0xff80000022047807 */ /* 0x000fe40003000000 */
[----:B------:R-:W-:Y:S02]  /*5a90*/  FMNMX3 R35, R35, R24, R25, !PT ;  /* 0x0000001823237276 */ /* 0x000fe40007800019 */
[----:B------:R-:W-:Y:S02]  /*5aa0*/  FMNMX3 R2, R2, R26, R27, !PT ;  /* 0x0000001a02027276 */ /* 0x000fe4000780001b */
[----:B------:R-:W-:-:S02]  /*5ab0*/  FMNMX R31, R40, R31, !PT ;  /* 0x0000001f281f7209 */ /* 0x000fc40007800000 */
[----:B------:R-:W-:Y:S02]  /*5ac0*/  FMNMX3 R30, R35, R6, R7, !PT ;  /* 0x00000006231e7276 */ /* 0x000fe40007800007 */
[----:B------:R-:W-:-:S04]  /*5ad0*/  FMNMX3 R2, R2, R4, R5, !PT ;  /* 0x0000000402027276 */ /* 0x000fc80007800005 */
[----:B------:R-:W-:-:S04]  /*5ae0*/  FMNMX3 R155, R31, R30, R2, !PT ;  /* 0x0000001e1f9b7276 */ /* 0x000fc80007800002 */
[----:B------:R-:W-:-:S04]  /*5af0*/  FSETP.NEU.AND P0, PT, R155, -INF , PT ;  /* 0xff8000009b00780b */ /* 0x000fc80003f0d000 */
[----:B------:R-:W-:Y:S02]  /*5b00*/  FSEL R2, R155, RZ, P0 ;  /* 0x000000ff9b027208 */ /* 0x000fe40000000000 */
[----:B------:R-:W-:-:S03]  /*5b10*/  ELECT P0, URZ, PT ;  /* 0x0000000000ff782f */ /* 0x000fc60003800000 */
[----:B--2---:R-:W-:-:S04]  /*5b20*/  FFMA R2, -R2, UR4, RZ ;  /* 0x0000000402027c23 */ /* 0x004fc800080001ff */
[--C-:B------:R-:W-:Y:S02]  /*5b30*/  FFMA2 R42, R88.F32x2.HI_LO, UR4.F32, R2.reuse.F32 ;  /* 0x00000004582a7c49 */ /* 0x100fe40009200002 */
[--C-:B------:R-:W-:Y:S02]  /*5b40*/  FFMA2 R48, R92.F32x2.HI_LO, UR4.F32, R2.reuse.F32 ;  /* 0x000000045c307c49 */ /* 0x100fe40009200002 */
[--C-:B------:R-:W-:Y:S02]  /*5b50*/  FFMA2 R50, R94.F32x2.HI_LO, UR4.F32, R2.reuse.F32 ;  /* 0x000000045e327c49 */ /* 0x100fe40009200002 */
[--C-:B------:R-:W-:Y:S01]  /*5b60*/  FFMA2 R88, R96.F32x2.HI_LO, UR4.F32, R2.reuse.F32 ;  /* 0x0000000460587c49 */ /* 0x100fe20009200002 */
[----:B------:R-:W-:Y:S01]  /*5b70*/  MUFU.EX2 R42, R42 ;  /* 0x0000002a002a7308 */ /* 0x000fe20000000800 */
[--C-:B------:R-:W-:Y:S02]  /*5b80*/  FFMA2 R40, R98.F32x2.HI_LO, UR4.F32, R2.reuse.F32 ;  /* 0x0000000462287c49 */ /* 0x100fe40009200002 */
[----:B------:R-:W-:-:S02]  /*5b90*/  FFMA2 R44, R90.F32x2.HI_LO, UR4.F32, R2.F32 ;  /* 0x000000045a2c7c49 */ /* 0x000fc40009200002 */
[--C-:B------:R-:W-:Y:S02]  /*5ba0*/  FFMA2 R46, R102.F32x2.HI_LO, UR4.F32, R2.reuse.F32 ;  /* 0x00000004662e7c49 */ /* 0x100fe40009200002 */
[--C-:B------:R-:W-:Y:S01]  /*5bb0*/  FFMA2 R92, R100.F32x2.HI_LO, UR4.F32, R2.reuse.F32 ;  /* 0x00000004645c7c49 */ /* 0x100fe20009200002 */
[----:B------:R-:W-:Y:S01]  /*5bc0*/  MUFU.EX2 R40, R40 ;  /* 0x0000002800287308 */ /* 0x000fe20000000800 */
[--C-:B------:R-:W-:Y:S02]  /*5bd0*/  FFMA2 R94, R104.F32x2.HI_LO, UR4.F32, R2.reuse.F32 ;  /* 0x00000004685e7c49 */ /* 0x100fe40009200002 */
[--C-:B------:R-:W-:Y:S02]  /*5be0*/  FFMA2 R96, R106.F32x2.HI_LO, UR4.F32, R2.reuse.F32 ;  /* 0x000000046a607c49 */ /* 0x100fe40009200002 */
[--C-:B------:R-:W-:Y:S02]  /*5bf0*/  FFMA2 R90, R108.F32x2.HI_LO, UR4.F32, R2.reuse.F32 ;  /* 0x000000046c5a7c49 */ /* 0x100fe40009200002 */
[--C-:B------:R-:W-:Y:S01]  /*5c00*/  FFMA2 R98, R112.F32x2.HI_LO, UR4.F32, R2.reuse.F32 ;  /* 0x0000000470627c49 */ /* 0x100fe20009200002 */
[----:B------:R-:W1:Y:S01]  /*5c10*/  MUFU.EX2 R41, R41 ;  /* 0x0000002900297308 */ /* 0x000e620000000800 */
[----:B------:R-:W-:-:S02]  /*5c20*/  FFMA2 R100, R110.F32x2.HI_LO, UR4.F32, R2.F32 ;  /* 0x000000046e647c49 */ /* 0x000fc40009200002 */
[--C-:B------:R-:W-:Y:S02]  /*5c30*/  FFMA2 R102, R114.F32x2.HI_LO, UR4.F32, R2.reuse.F32 ;  /* 0x0000000472667c49 */ /* 0x100fe40009200002 */
[--C-:B------:R-:W-:Y:S02]  /*5c40*/  FFMA2 R104, R116.F32x2.HI_LO, UR4.F32, R2.reuse.F32 ;  /* 0x0000000474687c49 */ /* 0x100fe40009200002 */
[--C-:B------:R-:W-:Y:S01]  /*5c50*/  FFMA2 R106, R118.F32x2.HI_LO, UR4.F32, R2.reuse.F32 ;  /* 0x00000004766a7c49 */ /* 0x100fe20009200002 */
[----:B------:R-:W2:Y:S01]  /*5c60*/  MUFU.EX2 R43, R43 ;  /* 0x0000002b002b7308 */ /* 0x000ea20000000800 */
[--C-:B------:R-:W-:Y:S02]  /*5c70*/  FFMA2 R52, R52.F32x2.HI_LO, UR4.F32, R2.reuse.F32 ;  /* 0x0000000434347c49 */ /* 0x100fe40009200002 */
[--C-:B------:R-:W-:Y:S02]  /*5c80*/  FFMA2 R54, R54.F32x2.HI_LO, UR4.F32, R2.reuse.F32 ;  /* 0x0000000436367c49 */ /* 0x100fe40009200002 */
[----:B------:R-:W-:-:S02]  /*5c90*/  FFMA2 R56, R56.F32x2.HI_LO, UR4.F32, R2.F32 ;  /* 0x0000000438387c49 */ /* 0x000fc40009200002 */
[--C-:B------:R-:W-:Y:S01]  /*5ca0*/  FFMA2 R58, R58.F32x2.HI_LO, UR4.F32, R2.reuse.F32 ;  /* 0x000000043a3a7c49 */ /* 0x100fe20009200002 */
[----:B------:R-:W-:Y:S01]  /*5cb0*/  MUFU.EX2 R44, R44 ;  /* 0x0000002c002c7308 */ /* 0x000fe20000000800 */
[--C-:B------:R-:W-:Y:S02]  /*5cc0*/  FFMA2 R60, R60.F32x2.HI_LO, UR4.F32, R2.reuse.F32 ;  /* 0x000000043c3c7c49 */ /* 0x100fe40009200002 */
[--C-:B------:R-:W-:Y:S02]  /*5cd0*/  FFMA2 R62, R62.F32x2.HI_LO, UR4.F32, R2.reuse.F32 ;  /* 0x000000043e3e7c49 */ /* 0x100fe40009200002 */
[--C-:B------:R-:W-:Y:S02]  /*5ce0*/  FFMA2 R64, R64.F32x2.HI_LO, UR4.F32, R2.reuse.F32 ;  /* 0x0000000440407c49 */ /* 0x100fe40009200002 */
[--C-:B------:R-:W-:Y:S01]  /*5cf0*/  FFMA2 R66, R66.F32x2.HI_LO, UR4.F32, R2.reuse.F32 ;  /* 0x0000000442427c49 */ /* 0x100fe20009200002 */
[----:B------:R-:W3:Y:S01]  /*5d00*/  MUFU.EX2 R45, R45 ;  /* 0x0000002d002d7308 */ /* 0x000ee20000000800 */
[----:B------:R-:W-:-:S02]  /*5d10*/  FFMA2 R68, R68.F32x2.HI_LO, UR4.F32, R2.F32 ;  /* 0x0000000444447c49 */ /* 0x000fc40009200002 */
[--C-:B------:R-:W-:Y:S02]  /*5d20*/  FFMA2 R70, R70.F32x2.HI_LO, UR4.F32, R2.reuse.F32 ;  /* 0x0000000446467c49 */ /* 0x100fe40009200002 */
[--C-:B------:R-:W-:Y:S02]  /*5d30*/  FFMA2 R72, R72.F32x2.HI_LO, UR4.F32, R2.reuse.F32 ;  /* 0x0000000448487c49 */ /* 0x100fe40009200002 */
[--C-:B------:R-:W-:Y:S01]  /*5d40*/  FFMA2 R74, R74.F32x2.HI_LO, UR4.F32, R2.reuse.F32 ;  /* 0x000000044a4a7c49 */ /* 0x100fe20009200002 */
[----:B------:R-:W-:Y:S01]  /*5d50*/  MUFU.EX2 R46, R46 ;  /* 0x0000002e002e7308 */ /* 0x000fe20000000800 */
[--C-:B------:R-:W-:Y:S02]  /*5d60*/  FFMA2 R76, R76.F32x2.HI_LO, UR4.F32, R2.reuse.F32 ;  /* 0x000000044c4c7c49 */ /* 0x100fe40009200002 */
[--C-:B------:R-:W-:Y:S02]  /*5d70*/  FFMA2 R78, R78.F32x2.HI_LO, UR4.F32, R2.reuse.F32 ;  /* 0x000000044e4e7c49 */ /* 0x100fe40009200002 */
[----:B------:R-:W-:-:S02]  /*5d80*/  FFMA2 R80, R80.F32x2.HI_LO, UR4.F32, R2.F32 ;  /* 0x0000000450507c49 */ /* 0x000fc40009200002 */
[--C-:B------:R-:W-:Y:S01]  /*5d90*/  FFMA2 R82, R82.F32x2.HI_LO, UR4.F32, R2.reuse.F32 ;  /* 0x0000000452527c49 */ /* 0x100fe20009200002 */
[----:B------:R-:W4:Y:S01]  /*5da0*/  MUFU.EX2 R47, R47 ;  /* 0x0000002f002f7308 */ /* 0x000f220000000800 */
[--C-:B------:R-:W-:Y:S02]  /*5db0*/  FFMA2 R114, R130.F32x2.HI_LO, UR4.F32, R2.reuse.F32 ;  /* 0x0000000482727c49 */ /* 0x100fe40009200002 */
[--C-:B------:R-:W-:Y:S02]  /*5dc0*/  FFMA2 R130, R136.F32x2.HI_LO, UR4.F32, R2.reuse.F32 ;  /* 0x0000000488827c49 */ /* 0x100fe40009200002 */
[--C-:B------:R-:W-:Y:S02]  /*5dd0*/  FFMA2 R136, R144.F32x2.HI_LO, UR4.F32, R2.reuse.F32 ;  /* 0x0000000490887c49 */ /* 0x100fe40009200002 */
[--C-:B------:R-:W-:Y:S01]  /*5de0*/  FFMA2 R144, R8.F32x2.HI_LO, UR4.F32, R2.reuse.F32 ;  /* 0x0000000408907c49 */ /* 0x100fe20009200002 */
[----:B------:R-:W-:Y:S01]  /*5df0*/  MUFU.EX2 R48, R48 ;  /* 0x0000003000307308 */ /* 0x000fe20000000800 */
[----:B------:R-:W-:-:S02]  /*5e00*/  FFMA2 R108, R126.F32x2.HI_LO, UR4.F32, R2.F32 ;  /* 0x000000047e6c7c49 */ /* 0x000fc40009200002 */
[----:B------:R-:W-:Y:S02]  /*5e10*/  IMAD.U32 R8, RZ, RZ, UR13 ;  /* 0x0000000dff087e24 */ /* 0x000fe4000f8e00ff */
[--C-:B------:R-:W-:Y:S02]  /*5e20*/  FFMA2 R116, R124.F32x2.HI_LO, UR4.F32, R2.reuse.F32 ;  /* 0x000000047c747c49 */ /* 0x100fe40009200002 */
[--C-:B------:R-:W-:Y:S02]  /*5e30*/  FFMA2 R124, R36.F32x2.HI_LO, UR4.F32, R2.reuse.F32 ;  /* 0x00000004247c7c49 */ /* 0x100fe40009200002 */
[--C-:B------:R-:W-:Y:S01]  /*5e40*/  FFMA2 R126, R38.F32x2.HI_LO, UR4.F32, R2.reuse.F32 ;  /* 0x00000004267e7c49 */ /* 0x100fe20009200002 */
[----:B------:R-:W5:Y:S01]  /*5e50*/  MUFU.EX2 R49, R49 ;  /* 0x0000003100317308 */ /* 0x000f620000000800 */
[--C-:B------:R-:W-:Y:S01]  /*5e60*/  FFMA2 R162, R24.F32x2.HI_LO, UR4.F32, R2.reuse.F32 ;  /* 0x0000000418a27c49 */ /* 0x100fe20009200002 */
[----:B-1----:R-:W-:Y:S01]  /*5e70*/  F2FP.F16.F32.PACK_AB R24, R41, R40 ;  /* 0x000000282918723e */ /* 0x002fe200000000ff */
[--C-:B------:R-:W-:Y:S01]  /*5e80*/  FFMA2 R166, R26.F32x2.HI_LO, UR4.F32, R2.reuse.F32 ;  /* 0x000000041aa67c49 */ /* 0x100fe20009200002 */
[----:B--2---:R-:W-:Y:S01]  /*5e90*/  F2FP.F16.F32.PACK_AB R25, R43, R42 ;  /* 0x0000002a2b19723e */ /* 0x004fe200000000ff */
[--C-:B------:R-:W-:Y:S01]  /*5ea0*/  FFMA2 R168, R28.F32x2.HI_LO, UR4.F32, R2.reuse.F32 ;  /* 0x000000041ca87c49 */ /* 0x100fe20009200002 */
[----:B---3--:R-:W-:Y:S01]  /*5eb0*/  F2FP.F16.F32.PACK_AB R26, R45, R44 ;  /* 0x0000002c2d1a723e */ /* 0x008fe200000000ff */
[--C-:B------:R-:W-:Y:S01]  /*5ec0*/  FFMA2 R110, R120.F32x2.HI_LO, UR4.F32, R2.reuse.F32 ;  /* 0x00000004786e7c49 */ /* 0x100fe20009200002 */
[----:B------:R-:W-:Y:S01]  /*5ed0*/  MUFU.EX2 R50, R50 ;  /* 0x0000003200327308 */ /* 0x000fe20000000800 */
[----:B----4-:R-:W-:Y:S01]  /*5ee0*/  F2FP.F16.F32.PACK_AB R27, R47, R46 ;  /* 0x0000002e2f1b723e */ /* 0x010fe200000000ff */
[----:B------:R-:W-:-:S02]  /*5ef0*/  FFMA2 R112, R122.F32x2.HI_LO, UR4.F32, R2.F32 ;  /* 0x000000047a707c49 */ /* 0x000fc40009200002 */
[--C-:B------:R-:W-:Y:S02]  /*5f00*/  FFMA2 R118, R128.F32x2.HI_LO, UR4.F32, R2.reuse.F32 ;  /* 0x0000000480767c49 */ /* 0x100fe40009200002 */
[--C-:B------:R-:W-:Y:S02]  /*5f10*/  FFMA2 R120, R132.F32x2.HI_LO, UR4.F32, R2.reuse.F32 ;  /* 0x0000000484787c49 */ /* 0x100fe40009200002 */
[----:B------:R-:W1:Y:S01]  /*5f20*/  MUFU.EX2 R51, R51 ;  /* 0x0000003300337308 */ /* 0x000e620000000800 */
[----:B-----5:R-:W-:Y:S01]  /*5f30*/  F2FP.F16.F32.PACK_AB R28, R49, R48 ;  /* 0x00000030311c723e */ /* 0x020fe200000000ff */
[--C-:B------:R-:W-:Y:S02]  /*5f40*/  FFMA2 R122, R134.F32x2.HI_LO, UR4.F32, R2.reuse.F32 ;  /* 0x00000004867a7c49 */ /* 0x100fe40009200002 */
[--C-:B------:R-:W-:Y:S02]  /*5f50*/  FFMA2 R128, R138.F32x2.HI_LO, UR4.F32, R2.reuse.F32 ;  /* 0x000000048a807c49 */ /* 0x100fe40009200002 */
[----:B------:R-:W-:-:S02]  /*5f60*/  FFMA2 R156, R18.F32x2.HI_LO, UR4.F32, R2.F32 ;  /* 0x00000004129c7c49 */ /* 0x000fc40009200002 */
[----:B------:R-:W-:Y:S01]  /*5f70*/  MUFU.EX2 R88, R88 ;  /* 0x0000005800587308 */ /* 0x000fe20000000800 */
[--C-:B------:R-:W-:Y:S02]  /*5f80*/  FFMA2 R158, R20.F32x2.HI_LO, UR4.F32, R2.reuse.F32 ;  /* 0x00000004149e7c49 */ /* 0x100fe40009200002 */
[--C-:B------:R-:W-:Y:S02]  /*5f90*/  FFMA2 R160, R22.F32x2.HI_LO, UR4.F32, R2.reuse.F32 ;  /* 0x0000000416a07c49 */ /* 0x100fe40009200002 */
[--C-:B------:R-:W-:Y:S02]  /*5fa0*/  FFMA2 R170, R16.F32x2.HI_LO, UR4.F32, R2.reuse.F32 ;  /* 0x0000000410aa7c49 */ /* 0x100fe40009200002 */
[--C-:B------:R-:W-:Y:S01]  /*5fb0*/  FFMA2 R132, R140.F32x2.HI_LO, UR4.F32, R2.reuse.F32 ;  /* 0x000000048c847c49 */ /* 0x100fe20009200002 */
[----:B------:R-:W2:Y:S01]  /*5fc0*/  MUFU.EX2 R89, R89 ;  /* 0x0000005900597308 */ /* 0x000ea20000000800 */
[----:B-1----:R-:W-:Y:S01]  /*5fd0*/  F2FP.F16.F32.PACK_AB R29, R51, R50 ;  /* 0x00000032331d723e */ /* 0x002fe200000000ff */
[----:B------:R-:W-:-:S02]  /*5fe0*/  FFMA2 R134, R142.F32x2.HI_LO, UR4.F32, R2.F32 ;  /* 0x000000048e867c49 */ /* 0x000fc40009200002 */
[--C-:B------:R-:W-:Y:S02]  /*5ff0*/  FFMA2 R138, R146.F32x2.HI_LO, UR4.F32, R2.reuse.F32 ;  /* 0x00000004928a7c49 */ /* 0x100fe40009200002 */
[--C-:B------:R-:W-:Y:S02]  /*6000*/  FFMA2 R140, R150.F32x2.HI_LO, UR4.F32, R2.reuse.F32 ;  /* 0x00000004968c7c49 */ /* 0x100fe40009200002 */
[----:B------:R-:W-:Y:S01]  /*6010*/  MUFU.EX2 R90, R90 ;  /* 0x0000005a005a7308 */ /* 0x000fe20000000800 */
[--C-:B------:R-:W-:Y:S02]  /*6020*/  FFMA2 R142, R148.F32x2.HI_LO, UR4.F32, R2.reuse.F32 ;  /* 0x00000004948e7c49 */ /* 0x100fe40009200002 */
[--C-:B------:R-:W-:Y:S02]  /*6030*/  FFMA2 R146, R10.F32x2.HI_LO, UR4.F32, R2.reuse.F32 ;  /* 0x000000040a927c49 */ /* 0x100fe40009200002 */
[--C-:B------:R-:W-:Y:S02]  /*6040*/  FFMA2 R148, R12.F32x2.HI_LO, UR4.F32, R2.reuse.F32 ;  /* 0x000000040c947c49 */ /* 0x100fe40009200002 */
[--C-:B------:R-:W-:Y:S01]  /*6050*/  FFMA2 R150, R14.F32x2.HI_LO, UR4.F32, R2.reuse.F32 ;  /* 0x000000040e967c49 */ /* 0x100fe20009200002 */
[----:B------:R-:W1:Y:S01]  /*6060*/  MUFU.EX2 R91, R91 ;  /* 0x0000005b005b7308 */ /* 0x000e620000000800 */
[----:B--2---:R-:W-:Y:S01]  /*6070*/  F2FP.F16.F32.PACK_AB R30, R89, R88 ;  /* 0x00000058591e723e */ /* 0x004fe200000000ff */
[----:B------:R-:W-:-:S02]  /*6080*/  FFMA2 R152, R152.F32x2.HI_LO, UR4.F32, R2.F32 ;  /* 0x0000000498987c49 */ /* 0x000fc40009200002 */
[----:B------:R-:W-:Y:S02]  /*6090*/  FADD2 R40, R40.F32x2.HI_LO, R48.F32x2.HI_LO ;  /* 0x000000302828724b */ /* 0x000fe40000000000 */
[----:B------:R-:W-:Y:S02]  /*60a0*/  FADD2 R42, R42.F32x2.HI_LO, R50.F32x2.HI_LO ;  /* 0x000000322a2a724b */ /* 0x000fe40000000000 */
[----:B------:R-:W-:Y:S01]  /*60b0*/  MUFU.EX2 R92, R92 ;  /* 0x0000005c005c7308 */ /* 0x000fe20000000800 */
[----:B------:R-:W-:-:S07]  /*60c0*/  FADD2 R44, R44.F32x2.HI_LO, R88.F32x2.HI_LO ;  /* 0x000000582c2c724b */ /* 0x000fce0000000000 */
[----:B------:R-:W2:Y:S01]  /*60d0*/  MUFU.EX2 R93, R93 ;  /* 0x0000005d005d7308 */ /* 0x000ea20000000800 */
[----:B-1----:R-:W-:Y:S01]  /*60e0*/  F2FP.F16.F32.PACK_AB R31, R91, R90 ;  /* 0x0000005a5b1f723e */ /* 0x002fe200000000ff */
[----:B------:R-:W-:-:S06]  /*60f0*/  FADD2 R46, R46.F32x2.HI_LO, R90.F32x2.HI_LO ;  /* 0x0000005a2e2e724b */ /* 0x000fcc0000000000 */
[----:B------:R-:W-:Y:S08]  /*6100*/  MUFU.EX2 R94, R94 ;  /* 0x0000005e005e7308 */ /* 0x000ff00000000800 */
[----:B------:R-:W1:Y:S01]  /*6110*/  MUFU.EX2 R95, R95 ;  /* 0x0000005f005f7308 */ /* 0x000e620000000800 */
[----:B--2---:R-:W-:Y:S01]  /*6120*/  F2FP.F16.F32.PACK_AB R32, R93, R92 ;  /* 0x0000005c5d20723e */ /* 0x004fe200000000ff */
[----:B------:R-:W-:-:S06]  /*6130*/  FADD2 R40, R40.F32x2.HI_LO, R92.F32x2.HI_LO ;  /* 0x0000005c2828724b */ /* 0x000fcc0000000000 */
[----:B------:R-:W-:Y:S08]  /*6140*/  MUFU.EX2 R96, R96 ;  /* 0x0000006000607308 */ /* 0x000ff00000000800 */
        /* <DEDUP_REMOVED lines=26> */
[----:B------:R1:W-:Y:S06]  /*62f0*/  BAR.ARV R8, 0x40 ;  /* 0x000100080000751d */ /* 0x0003ec0000002000 */
[----:B------:R-:W-:Y:S01]  /*6300*/  MUFU.EX2 R54, R54 ;  /* 0x0000003600367308 */ /* 0x000fe20000000800 */
[----:B------:R-:W-:Y:S01]  /*6310*/  FADD2 R46, R46.F32x2.HI_LO, R106.F32x2.HI_LO ;  /* 0x0000006a2e2e724b */ /* 0x000fe20000000000 */
[----:B------:R3:W-:Y:S01]  /*6320*/  STTM.x16 tmem[UR5], R24 ;  /* 0x00000018000079ed */ /* 0x0007e20008240005 */
[----:B------:R-:W-:-:S05]  /*6330*/  R2UR UR5, R87 ;  /* 0x00000000570572ca */ /* 0x000fca00000e0000 */
[----:B------:R-:W4:Y:S01]  /*6340*/  MUFU.EX2 R55, R55 ;  /* 0x0000003700377308 */ /* 0x000f220000000800 */
[----:B--2---:R-:W-:Y:S01]  /*6350*/  F2FP.F16.F32.PACK_AB R16, R53, R52 ;  /* 0x000000343510723e */ /* 0x004fe200000000ff */
[----:B------:R-:W-:-:S06]  /*6360*/  FADD2 R40, R40.F32x2.HI_LO, R52.F32x2.HI_LO ;  /* 0x000000342828724b */ /* 0x000fcc0000000000 */
[----:B------:R-:W-:Y:S08]  /*6370*/  MUFU.EX2 R56, R56 ;  /* 0x0000003800387308 */ /* 0x000ff00000000800 */
[----:B------:R-:W2:Y:S01]  /*6380*/  MUFU.EX2 R57, R57 ;  /* 0x0000003900397308 */ /* 0x000ea20000000800 */
[----:B----4-:R-:W-:Y:S01]  /*6390*/  F2FP.F16.F32.PACK_AB R17, R55, R54 ;  /* 0x000000363711723e */ /* 0x010fe200000000ff */
[----:B------:R-:W-:-:S06]  /*63a0*/  FADD2 R42, R42.F32x2.HI_LO, R54.F32x2.HI_LO ;  /* 0x000000362a2a724b */ /* 0x000fcc0000000000 */
[----:B------:R-:W-:Y:S08]  /*63b0*/  MUFU.EX2 R58, R58 ;  /* 0x0000003a003a7308 */ /* 0x000ff00000000800 */
[----:B------:R-:W4:Y:S01]  /*63c0*/  MUFU.EX2 R59, R59 ;  /* 0x0000003b003b7308 */ /* 0x000f220000000800 */
[----:B--2---:R-:W-:Y:S01]  /*63d0*/  F2FP.F16.F32.PACK_AB R18, R57, R56 ;  /* 0x000000383912723e */ /* 0x004fe200000000ff */
[----:B------:R-:W-:-:S06]  /*63e0*/  FADD2 R44, R44.F32x2.HI_LO, R56.F32x2.HI_LO ;  /* 0x000000382c2c724b */ /* 0x000fcc0000000000 */
[----:B------:R-:W-:Y:S01]  /*63f0*/  MUFU.EX2 R60, R60 ;  /* 0x0000003c003c7308 */ /* 0x000fe20000000800 */
[----:B---3--:R-:W-:-:S07]  /*6400*/  FFMA2 R32, R6.F32x2.HI_LO, UR4.F32, R2.F32 ;  /* 0x0000000406207c49 */ /* 0x008fce0009200002 */
[----:B------:R-:W2:Y:S01]  /*6410*/  MUFU.EX2 R61, R61 ;  /* 0x0000003d003d7308 */ /* 0x000ea20000000800 */
[----:B----4-:R-:W-:Y:S01]  /*6420*/  F2FP.F16.F32.PACK_AB R19, R59, R58 ;  /* 0x0000003a3b13723e */ /* 0x010fe200000000ff */
[----:B------:R-:W-:-:S06]  /*6430*/  FADD2 R46, R46.F32x2.HI_LO, R58.F32x2.HI_LO ;  /* 0x0000003a2e2e724b */ /* 0x000fcc0000000000 */
[----:B------:R-:W-:Y:S08]  /*6440*/  MUFU.EX2 R62, R62 ;  /* 0x0000003e003e7308 */ /* 0x000ff00000000800 */
[----:B------:R-:W3:Y:S01]  /*6450*/  MUFU.EX2 R63, R63 ;  /* 0x0000003f003f7308 */ /* 0x000ee20000000800 */
[----:B--2---:R-:W-:Y:S01]  /*6460*/  F2FP.F16.F32.PACK_AB R20, R61, R60 ;  /* 0x0000003c3d14723e */ /* 0x004fe200000000ff */
[----:B------:R-:W-:-:S06]  /*6470*/  FADD2 R40, R40.F32x2.HI_LO, R60.F32x2.HI_LO ;  /* 0x0000003c2828724b */ /* 0x000fcc0000000000 */
[----:B------:R-:W-:Y:S08]  /*6480*/  MUFU.EX2 R64, R64 ;  /* 0x0000004000407308 */ /* 0x000ff00000000800 */
[----:B------:R-:W2:Y:S01]  /*6490*/  MUFU.EX2 R65, R65 ;  /* 0x0000004100417308 */ /* 0x000ea20000000800 */
[----:B---3--:R-:W-:Y:S01]  /*64a0*/  F2FP.F16.F32.PACK_AB R21, R63, R62 ;  /* 0x0000003e3f15723e */ /* 0x008fe200000000ff */
        /* <DEDUP_REMOVED lines=38> */
[----:B------:R-:W1:Y:S01]  /*6710*/  MUFU.EX2 R109, R109 ;  /* 0x0000006d006d7308 */ /* 0x000e620000000800 */
[----:B---3--:R-:W-:Y:S01]  /*6720*/  F2FP.F16.F32.PACK_AB R31, R83, R82 ;  /* 0x00000052531f723e */ /* 0x008fe200000000ff */
[----:B------:R-:W-:-:S03]  /*6730*/  FADD2 R46, R46.F32x2.HI_LO, R82.F32x2.HI_LO ;  /* 0x000000522e2e724b */ /* 0x000fc60000000000 */
[----:B------:R2:W-:Y:S01]  /*6740*/  STTM.x16 tmem[UR5], R16 ;  /* 0x00000010000079ed */ /* 0x0005e20008240005 */
[----:B------:R-:W-:Y:S02]  /*6750*/  R2UR UR5, R86 ;  /* 0x00000000560572ca */ /* 0x000fe400000e0000 */
[----:B------:R-:W-:Y:S08]  /*6760*/  MUFU.EX2 R110, R110 ;  /* 0x0000006e006e7308 */ /* 0x000ff00000000800 */
[----:B------:R-:W3:Y:S01]  /*6770*/  MUFU.EX2 R111, R111 ;  /* 0x0000006f006f7308 */ /* 0x000ee20000000800 */
[----:B-1----:R-:W-:Y:S01]  /*6780*/  F2FP.F16.F32.PACK_AB R8, R109, R108 ;  /* 0x0000006c6d08723e */ /* 0x002fe200000000ff */
[----:B------:R-:W-:-:S06]  /*6790*/  FADD2 R40, R40.F32x2.HI_LO, R108.F32x2.HI_LO ;  /* 0x0000006c2828724b */ /* 0x000fcc0000000000 */
[----:B------:R-:W-:Y:S08]  /*67a0*/  MUFU.EX2 R112, R112 ;  /* 0x0000007000707308 */ /* 0x000ff00000000800 */
[----:B------:R-:W1:Y:S01]  /*67b0*/  MUFU.EX2 R113, R113 ;  /* 0x0000007100717308 */ /* 0x000e620000000800 */
[----:B---3--:R-:W-:Y:S01]  /*67c0*/  F2FP.F16.F32.PACK_AB R9, R111, R110 ;  /* 0x0000006e6f09723e */ /* 0x008fe200000000ff */
[----:B------:R-:W-:-:S06]  /*67d0*/  FADD2 R42, R42.F32x2.HI_LO, R110.F32x2.HI_LO ;  /* 0x0000006e2a2a724b */ /* 0x000fcc0000000000 */
[----:B------:R-:W-:Y:S08]  /*67e0*/  MUFU.EX2 R114, R114 ;  /* 0x0000007200727308 */ /* 0x000ff00000000800 */
[----:B------:R-:W3:Y:S01]  /*67f0*/  MUFU.EX2 R115, R115 ;  /* 0x0000007300737308 */ /* 0x000ee20000000800 */
[----:B-1----:R-:W-:Y:S01]  /*6800*/  F2FP.F16.F32.PACK_AB R10, R113, R112 ;  /* 0x00000070710a723e */ /* 0x002fe200000000ff */
[----:B------:R-:W-:-:S06]  /*6810*/  FADD2 R44, R44.F32x2.HI_LO, R112.F32x2.HI_LO ;  /* 0x000000702c2c724b */ /* 0x000fcc0000000000 */
[----:B------:R-:W-:Y:S01]  /*6820*/  MUFU.EX2 R116, R116 ;  /* 0x0000007400747308 */ /* 0x000fe20000000800 */
[----:B--2---:R-:W-:Y:S01]  /*6830*/  FFMA2 R24, R4.F32x2.HI_LO, UR4.F32, R2.F32 ;  /* 0x0000000404187c49 */ /* 0x004fe20009200002 */
[----:B------:R-:W-:Y:S01]  /*6840*/  R2UR UR4, R164 ;  /* 0x00000000a40472ca */ /* 0x000fe200000e0000 */
[----:B------:R-:W-:-:S05]  /*6850*/  IMAD.MOV.U32 R2, RZ, RZ, 0x1 ;  /* 0x00000001ff027424 */ /* 0x000fca00078e00ff */
[----:B------:R-:W1:Y:S01]  /*6860*/  MUFU.EX2 R117, R117 ;  /* 0x0000007500757308 */ /* 0x000e620000000800 */
[----:B---3--:R-:W-:Y:S01]  /*6870*/  F2FP.F16.F32.PACK_AB R11, R115, R114 ;  /* 0x00000072730b723e */ /* 0x008fe200000000ff */
        /* <DEDUP_REMOVED lines=48> */
[----:B------:R-:W-:-:S03]  /*6b80*/  FADD2 R46, R46.F32x2.HI_LO, R138.F32x2.HI_LO ;  /* 0x0000008a2e2e724b */ /* 0x000fc60000000000 */
[----:B------:R2:W-:Y:S01]  /*6b90*/  STTM.x16 tmem[UR5], R8 ;  /* 0x00000008000079ed */ /* 0x0005e20008240005 */
[----:B------:R-:W3:Y:S02]  /*6ba0*/  FENCE.VIEW.ASYNC.T ;  /* 0x00000000000073c6 */ /* 0x000ee40000000200 */
[----:B---3--:R3:W-:Y:S01]  /*6bb0*/  SYNCS.ARRIVE.TRANS64.ART0 RZ, [UR12], R2 ;  /* 0x00000002ffff79a7 */ /* 0x0087e2000850000c */
[----:B------:R-:W-:Y:S08]  /*6bc0*/  MUFU.EX2 R142, R142 ;  /* 0x0000008e008e7308 */ /* 0x000ff00000000800 */
[----:B------:R-:W4:Y:S01]  /*6bd0*/  MUFU.EX2 R143, R143 ;  /* 0x0000008f008f7308 */ /* 0x000f220000000800 */
[----:B-1----:R-:W-:Y:S01]  /*6be0*/  F2FP.F16.F32.PACK_AB R4, R141, R140 ;  /* 0x0000008c8d04723e */ /* 0x002fe200000000ff */
[----:B------:R-:W-:-:S06]  /*6bf0*/  FADD2 R40, R40.F32x2.HI_LO, R140.F32x2.HI_LO ;  /* 0x0000008c2828724b */ /* 0x000fcc0000000000 */
[----:B------:R-:W-:Y:S08]  /*6c00*/  MUFU.EX2 R144, R144 ;  /* 0x0000009000907308 */ /* 0x000ff00000000800 */
[----:B------:R-:W1:Y:S01]  /*6c10*/  MUFU.EX2 R145, R145 ;  /* 0x0000009100917308 */ /* 0x000e620000000800 */
[----:B----4-:R-:W-:Y:S01]  /*6c20*/  F2FP.F16.F32.PACK_AB R5, R143, R142 ;  /* 0x0000008e8f05723e */ /* 0x010fe200000000ff */
[----:B------:R-:W-:-:S06]  /*6c30*/  FADD2 R42, R42.F32x2.HI_LO, R142.F32x2.HI_LO ;  /* 0x0000008e2a2a724b */ /* 0x000fcc0000000000 */
[----:B------:R-:W-:Y:S08]  /*6c40*/  MUFU.EX2 R146, R146 ;  /* 0x0000009200927308 */ /* 0x000ff00000000800 */
[----:B------:R-:W4:Y:S01]  /*6c50*/  MUFU.EX2 R147, R147 ;  /* 0x0000009300937308 */ /* 0x000f220000000800 */
[----:B-1----:R-:W-:Y:S01]  /*6c60*/  F2FP.F16.F32.PACK_AB R6, R145, R144 ;  /* 0x000000909106723e */ /* 0x002fe200000000ff */
[----:B------:R-:W-:-:S06]  /*6c70*/  FADD2 R44, R44.F32x2.HI_LO, R144.F32x2.HI_LO ;  /* 0x000000902c2c724b */ /* 0x000fcc0000000000 */
[----:B------:R-:W-:Y:S08]  /*6c80*/  MUFU.EX2 R148, R148 ;  /* 0x0000009400947308 */ /* 0x000ff00000000800 */
[----:B------:R-:W2:Y:S01]  /*6c90*/  MUFU.EX2 R149, R149 ;  /* 0x0000009500957308 */ /* 0x000ea20000000800 */
[----:B----4-:R-:W-:Y:S01]  /*6ca0*/  F2FP.F16.F32.PACK_AB R7, R147, R146 ;  /* 0x000000929307723e */ /* 0x010fe200000000ff */
        /* <DEDUP_REMOVED lines=40> */
[----:B------:R-:W-:-:S04]  /*6f30*/  FADD2 R42, R42.F32x2.HI_LO, R170.F32x2.HI_LO ;  /* 0x000000aa2a2a724b */ /* 0x000fc80000000000 */
[----:B------:R-:W-:Y:S02]  /*6f40*/  FADD2 R40, R40.F32x2.HI_LO, R42.F32x2.HI_LO ;  /* 0x0000002a2828724b */ /* 0x000fe40000000000 */
[----:B------:R-:W-:Y:S08]  /*6f50*/  MUFU.EX2 R24, R24 ;  /* 0x0000001800187308 */ /* 0x000ff00000000800 */
[----:B------:R-:W1:Y:S01]  /*6f60*/  MUFU.EX2 R25, R25 ;  /* 0x0000001900197308 */ /* 0x000e620000000800 */
[----:B--2---:R-:W-:Y:S01]  /*6f70*/  F2FP.F16.F32.PACK_AB R18, R33, R32 ;  /* 0x000000202112723e */ /* 0x004fe200000000ff */
[----:B------:R-:W-:Y:S01]  /*6f80*/  FADD2 R44, R44.F32x2.HI_LO, R32.F32x2.HI_LO ;  /* 0x000000202c2c724b */ /* 0x000fe20000000000 */
[----:B-1----:R-:W-:Y:S01]  /*6f90*/  F2FP.F16.F32.PACK_AB R19, R25, R24 ;  /* 0x000000181913723e */ /* 0x002fe200000000ff */
[----:B------:R-:W-:-:S03]  /*6fa0*/  FADD2 R46, R46.F32x2.HI_LO, R24.F32x2.HI_LO ;  /* 0x000000182e2e724b */ /* 0x000fc60000000000 */
[----:B------:R3:W-:Y:S01]  /*6fb0*/  STTM.x16 tmem[UR4], R4 ;  /* 0x00000004000079ed */ /* 0x0007e20008240004 */
[----:B------:R-:W1:Y:S02]  /*6fc0*/  FENCE.VIEW.ASYNC.T ;  /* 0x00000000000073c6 */ /* 0x000e640000000200 */
[----:B-1----:R-:W-:Y:S01]  /*6fd0*/  NOP ;  /* 0x0000000000007918 */ /* 0x002fe20000000000 */
[----:B------:R3:W-:Y:S01]  /*6fe0*/  @P0 SYNCS.ARRIVE.TRANS64.ART0 RZ, [UR16+0xe0], R2 ;  /* 0x0000e002ffff09a7 */ /* 0x0007e20008500010 */
[----:B------:R-:W-:Y:S01]  /*6ff0*/  UIADD3 UR4, UPT, UPT, UR8, -0x100, URZ ;  /* 0xffffff0008047890 */ /* 0x000fe2000fffe0ff */
[----:B------:R-:W-:-:S03]  /*7000*/  FADD2 R44, R44.F32x2.HI_LO, R46.F32x2.HI_LO ;  /* 0x0000002e2c2c724b */ /* 0x000fc60000000000 */
[----:B------:R-:W-:Y:S01]  /*7010*/  USHF.R.S32.HI UR5, URZ, 0x1f, UR4 ;  /* 0x0000001fff057899 */ /* 0x000fe20008011404 */
[----:B------:R-:W-:Y:S01]  /*7020*/  FADD2 R40, R40.F32x2.HI_LO, R44.F32x2.HI_LO ;  /* 0x0000002c2828724b */ /* 0x000fe20000000000 */
[----:B------:R-:W1:Y:S02]  /*7030*/  SYNCS.PHASECHK.TRANS64.TRYWAIT P0, [UR17], RZ ;  /* 0x000000ffff0075a7 */ /* 0x000e640008001111 */
[----:B------:R-:W-:-:S04]  /*7040*/  ULEA.HI UR4, UR5, UR4, URZ, 0x7 ;  /* 0x0000000405047291 */ /* 0x000fc8000f8f38ff */
[----:B------:R-:W-:-:S04]  /*7050*/  USHF.R.S32.HI UR4, URZ, 0x7, UR4 ;  /* 0x00000007ff047899 */ /* 0x000fc80008011404 */
[----:B------:R-:W-:-:S04]  /*7060*/  UISETP.LT.AND UP0, UPT, URZ, UR4, UPT ;  /* 0x00000004ff00728c */ /* 0x000fc8000bf01270 */
[----:B------:R-:W-:-:S04]  /*7070*/  USEL UR20, URZ, UR4, !UP0 ;  /* 0x00000004ff147287 */ /* 0x000fc8000c000000 */
[----:B------:R-:W-:-:S04]  /*7080*/  UIADD3 UR4, UPT, UPT, UR21, -UR20, URZ ;  /* 0x8000001415047290 */ /* 0x000fc8000fffe0ff */
[----:B------:R-:W-:Y:S01]  /*7090*/  UISETP.GE.AND UP0, UPT, UR4, 0x1, UPT ;  /* 0x000000010400788c */ /* 0x000fe2000bf06270 */
[----:B-1-3--:R-:W-:Y:S10]  /*70a0*/  @!P0 BRA `(.L_x_45) ;  /* 0x0000007400188947 */ /* 0x00aff40003800000 */
.L_x_116:
[----:B------:R-:W-:Y:S01]  /*70b0*/  FADD R2, R40, R41 ;  /* 0x0000002928027221 */ /* 0x000fe20000000000 */
[----:B------:R-:W-:Y:S01]  /*70c0*/  UMOV UR9, 0x1 ;  /* 0x0000000100097882 */ /* 0x000fe20000000000 */
[----:B------:R-:W-:Y:S01]  /*70d0*/  UMOV UR10, 0x1 ;  /* 0x00000001000a7882 */ /* 0x000fe20000000000 */
[----:B------:R-:W-:Y:S05]  /*70e0*/  BRA.U !UP0, `(.L_x_46) ;  /* 0x0000002508e47547 */ /* 0x000fea000b800000 */
[----:B------:R-:W-:Y:S01]  /*70f0*/  MOV R166, R155 ;  /* 0x0000009b00a67202 */ /* 0x000fe20000000f00 */
[----:B------:R-:W1:Y:S01]  /*7100*/  LDCU UR22, c[0x0][0x380] ;  /* 0x00007000ff1677ac */ /* 0x000e620008000800 */
[----:B------:R-:W-:Y:S01]  /*7110*/  IADD3 R165, PT, PT, R154, UR15, RZ ;  /* 0x0000000f9aa57c10 */ /* 0x000fe2000fffe0ff */
[----:B------:R-:W2:Y:S01]  /*7120*/  LDCU UR6, c[0x0][0x600] ;  /* 0x0000c000ff0677ac */ /* 0x000ea20008000800 */
[----:B------:R-:W-:Y:S01]  /*7130*/  UIADD3 UR11, UPT, UPT, -UR11, UR20, URZ ;  /* 0x000000140b0b7290 */ /* 0x000fe2000fffe1ff */
[----:B------:R-:W-:Y:S01]  /*7140*/  UMOV UR10, 0x1 ;  /* 0x00000001000a7882 */ /* 0x000fe20000000000 */
[----:B------:R-:W-:Y:S01]  /*7150*/  UMOV UR8, UR21 ;  /* 0x0000001500087c82 */ /* 0x000fe20008000000 */
[----:B------:R-:W-:Y:S01]  /*7160*/  UMOV UR9, 0x1 ;  /* 0x0000000100097882 */ /* 0x000fe20000000000 */
[----:B------:R-:W-:-:S08]  /*7170*/  UMOV UR15, URZ ;  /* 0x000000ff000f7c82 */ /* 0x000fd00008000000 */
.L_x_49:
[----:B------:R-:W-:Y:S01]  /*7180*/  USHF.L.U32 UR4, UR10, 0x1f, URZ ;  /* 0x0000001f0a047899 */ /* 0x000fe200080006ff */
[----:B------:R-:W-:Y:S01]  /*7190*/  R2UR UR5, R3 ;  /* 0x00000000030572ca */ /* 0x000fe200000e0000 */
[----:B------:R-:W-:-:S04]  /*71a0*/  UIADD3 UR8, UPT, UPT, UR8, -0x1, URZ ;  /* 0xffffffff08087890 */ /* 0x000fc8000fffe0ff */
[----:B------:R-:W-:Y:S01]  /*71b0*/  MOV R4, UR4 ;  /* 0x0000000400047c02 */ /* 0x000fe20008000f00 */
[----:B------:R-:W-:-:S03]  /*71c0*/  UISETP.LT.AND UP0, UPT, URZ, UR8, UPT ;  /* 0x00000008ff00728c */ /* 0x000fc6000bf01270 */
[----:B------:R-:W3:Y:S01]  /*71d0*/  SYNCS.PHASECHK.TRANS64.TRYWAIT P0, [UR18], R4 ;  /* 0x00000004ff0075a7 */ /* 0x000ee20008001112 */
[----:B------:R-:W-:Y:S01]  /*71e0*/  USEL UR7, URZ, UR8, !UP0 ;  /* 0x00000008ff077287 */ /* 0x000fe2000c000000 */
[----:B---3--:R-:W-:Y:S11]  /*71f0*/  @!P0 BRA `(.L_x_47) ;  /* 0x0000007000d88947 */ /* 0x008ff60003800000 */
.L_x_118:
[----:B---3--:R-:W3:Y:S01]  /*7200*/  LDTM.x32 R4, tmem[UR5] ;  /* 0x00000005000479ee */ /* 0x008ee200082c0000 */
[----:B-1----:R-:W-:Y:S01]  /*7210*/  ULEA UR4, UR7, UR22, 0x7 ;  /* 0x0000001607047291 */ /* 0x002fe2000f8e38ff */
[----:B------:R-:W-:-:S05]  /*7220*/  IMAD.MOV.U32 R140, RZ, RZ, -0x1 ;  /* 0xffffffffff8c7424 */ /* 0x000fca00078e00ff */
[----:B------:R-:W-:Y:S02]  /*7230*/  IADD3 R136, PT, PT, -R165, UR4, RZ ;  /* 0x00000004a5887c10 */ /* 0x000fe4000fffe1ff */
[----:B------:R-:W-:Y:S02]  /*7240*/  R2UR UR4, R84 ;  /* 0x00000000540472ca */ /* 0x000fe400000e0000 */
[C---:B------:R-:W-:Y:S02]  /*7250*/  VIADDMNMX R37, R136.reuse, 0x1f, RZ, !PT ;  /* 0x0000001f88257846 */ /* 0x040fe400078001ff */
[----:B------:R-:W-:Y:S02]  /*7260*/  VIADDMNMX R141, R136, 0x5f, RZ, !PT ;  /* 0x0000005f888d7846 */ /* 0x000fe400078001ff */
[--C-:B------:R-:W-:Y:S02]  /*7270*/  SHF.R.U32.HI R36, RZ, R37, R140.reuse ;  /* 0x00000025ff247219 */ /* 0x100fe4000001168c */
[----:B------:R-:W-:-:S02]  /*7280*/  SHF.R.U32.HI R141, RZ, R141, R140 ;  /* 0x0000008dff8d7219 */ /* 0x000fc4000001168c */
[----:B------:R-:W-:Y:S02]  /*7290*/  R2P PR, R36, 0x7e ;  /* 0x0000007e24007804 */ /* 0x000fe40000000000 */
[----:B------:R-:W-:Y:S01]  /*72a0*/  VIADDMNMX R157, R136, 0x7f, RZ, !PT ;  /* 0x0000007f889d7846 */ /* 0x000fe200078001ff */
[----:B------:R-:W1:Y:S01]  /*72b0*/  LDTM.x32 R52, tmem[UR4] ;  /* 0x00000004003479ee */ /* 0x000e6200082c0000 */
[----:B------:R-:W-:Y:S02]  /*72c0*/  R2UR UR4, R85 ;  /* 0x00000000550472ca */ /* 0x000fe400000e0000 */
[----:B---3--:R-:W-:Y:S02]  /*72d0*/  SEL R99, R5, 0xff800000, P1 ;  /* 0xff80000005637807 */ /* 0x008fe40000800000 */
[----:B------:R-:W-:Y:S02]  /*72e0*/  SEL R88, R6, 0xff800000, P2 ;  /* 0xff80000006587807 */ /* 0x000fe40001000000 */
[----:B------:R-:W-:-:S02]  /*72f0*/  SEL R89, R7, 0xff800000, P3 ;  /* 0xff80000007597807 */ /* 0x000fc40001800000 */
[----:B------:R-:W-:Y:S02]  /*7300*/  SEL R90, R8, 0xff800000, P4 ;  /* 0xff800000085a7807 */ /* 0x000fe40002000000 */
[----:B------:R-:W-:Y:S02]  /*7310*/  SEL R91, R9, 0xff800000, P5 ;  /* 0xff800000095b7807 */ /* 0x000fe40002800000 */
[----:B------:R-:W-:Y:S02]  /*7320*/  SEL R102, R10, 0xff800000, P6 ;  /* 0xff8000000a667807 */ /* 0x000fe40003000000 */
[C---:B------:R-:W-:Y:S02]  /*7330*/  R2P PR, R36.reuse.B1, 0x7f ;  /* 0x0000007f24007804 */ /* 0x040fe40000001000 */
[----:B------:R-:W-:Y:S02]  /*7340*/  LOP3.LUT R5, R36, 0x1, RZ, 0xc0, !PT ;  /* 0x0000000124057812 */ /* 0x000fe400078ec0ff */
[----:B------:R-:W-:-:S02]  /*7350*/  SHF.R.U32.HI R157, RZ, R157, R140 ;  /* 0x0000009dff9d7219 */ /* 0x000fc4000001168c */
        /* <DEDUP_REMOVED lines=36> */
[----:B------:R-:W3:Y:S01]  /*75a0*/  LDTM.x32 R20, tmem[UR4] ;  /* 0x00000004001479ee */ /* 0x000ee200082c0000 */
[----:B-1----:R-:W-:Y:S02]  /*75b0*/  SEL R53, R53, 0xff800000, P1 ;  /* 0xff80000035357807 */ /* 0x002fe40000800000 */
        /* <DEDUP_REMOVED lines=16> */
[----:B------:R-:W-:-:S03]  /*76c0*/  FMNMX R167, R102, R103, !PT ;  /* 0x0000006766a77209 */ /* 0x000fc60007800000 */
        /* <DEDUP_REMOVED lines=8> */
[----:B------:R-:W-:-:S03]  /*7750*/  FMNMX3 R167, R167, R108, R109, !PT ;  /* 0x0000006ca7a77276 */ /* 0x000fc6000780006d */
[----:B------:R-:W-:Y:S02]  /*7760*/  SEL R76, R76, 0xff800000, P0 ;  /* 0xff8000004c4c7807 */ /* 0x000fe40000000000 */
[----:B------:R-:W-:Y:S02]  /*7770*/  ISETP.NE.U32.AND P0, PT, R5, 0x1, PT ;  /* 0x000000010500780c */ /* 0x000fe40003f05070 */
[----:B------:R-:W-:Y:S02]  /*7780*/  SEL R77, R77, 0xff800000, P1 ;  /* 0xff8000004d4d7807 */ /* 0x000fe40000800000 */
[----:B------:R-:W-:Y:S02]  /*7790*/  LOP3.LUT P1, RZ, R4, 0x80, RZ, 0xc0, !PT ;  /* 0x0000008004ff7812 */ /* 0x000fe4000782c0ff */
[----:B------:R-:W-:Y:S02]  /*77a0*/  SEL R52, R52, 0xff800000, !P0 ;  /* 0xff80000034347807 */ /* 0x000fe40004000000 */
[----:B------:R-:W-:-:S02]  /*77b0*/  LOP3.LUT P0, RZ, R4, 0x8000, RZ, 0xc0, !PT ;  /* 0x0000800004ff7812 */ /* 0x000fc4000780c0ff */
[----:B------:R-:W-:Y:S02]  /*77c0*/  SEL R59, R59, 0xff800000, P1 ;  /* 0xff8000003b3b7807 */ /* 0x000fe40000800000 */
[C---:B------:R-:W-:Y:S02]  /*77d0*/  LOP3.LUT P1, RZ, R4.reuse, 0x800000, RZ, 0xc0, !PT ;  /* 0x0080000004ff7812 */ /* 0x040fe4000782c0ff */
[----:B------:R-:W-:Y:S02]  /*77e0*/  SEL R121, R67, 0xff800000, P0 ;  /* 0xff80000043797807 */ /* 0x000fe40000000000 */
[----:B------:R-:W-:Y:S02]  /*77f0*/  ISETP.GT.AND P0, PT, R4, -0x1, PT ;  /* 0xffffffff0400780c */ /* 0x000fe40003f04270 */
[----:B------:R-:W-:Y:S02]  /*7800*/  SEL R123, R75, 0xff800000, P1 ;  /* 0xff8000004b7b7807 */ /* 0x000fe40000800000 */
[----:B------:R-:W-:-:S02]  /*7810*/  SEL R128, R78, 0xff800000, P2 ;  /* 0xff8000004e807807 */ /* 0x000fc40001000000 */
[----:B------:R-:W-:Y:S02]  /*7820*/  SEL R129, R79, 0xff800000, P3 ;  /* 0xff8000004f817807 */ /* 0x000fe40001800000 */
[----:B------:R-:W-:Y:S02]  /*7830*/  SEL R130, R80, 0xff800000, P4 ;  /* 0xff80000050827807 */ /* 0x000fe40002000000 */
[----:B------:R-:W-:Y:S02]  /*7840*/  SEL R131, R81, 0xff800000, P5 ;  /* 0xff80000051837807 */ /* 0x000fe40002800000 */
[----:B------:R-:W-:Y:S02]  /*7850*/  SEL R134, R82, 0xff800000, P6 ;  /* 0xff80000052867807 */ /* 0x000fe40003000000 */
[----:B------:R-:W-:Y:S02]  /*7860*/  R2P PR, R141, 0x7e ;  /* 0x0000007e8d007804 */ /* 0x000fe40000000000 */
[----:B------:R-:W-:-:S02]  /*7870*/  SEL R135, R83, 0xff800000, !P0 ;  /* 0xff80000053877807 */ /* 0x000fc40004000000 */
[----:B------:R-:W-:Y:S02]  /*7880*/  LOP3.LUT R4, R141, 0x1, RZ, 0xc0, !PT ;  /* 0x000000018d047812 */ /* 0x000fe400078ec0ff */
[----:B---3--:R-:W-:Y:S02]  /*7890*/  SEL R81, R21, 0xff800000, P1 ;  /* 0xff80000015517807 */ /* 0x008fe40000800000 */
        /* <DEDUP_REMOVED lines=27> */
[----:B------:R-:W-:Y:S02]  /*7a50*/  LOP3.LUT P0, RZ, R141, 0x800000, RZ, 0xc0, !PT ;  /* 0x008000008dff7812 */ /* 0x000fe4000780c0ff */
[----:B------:R-:W-:-:S02]  /*7a60*/  SEL R138, R40, 0xff800000, P4 ;  /* 0xff800000288a7807 */ /* 0x000fc40002000000 */
[----:B------:R-:W-:Y:S02]  /*7a70*/  SEL R43, R43, 0xff800000, P0 ;  /* 0xff8000002b2b7807 */ /* 0x000fe40000000000 */
[----:B------:R-:W-:Y:S02]  /*7a80*/  SEL R139, R41, 0xff800000, P5 ;  /* 0xff800000298b7807 */ /* 0x000fe40002800000 */
[----:B------:R-:W-:Y:S02]  /*7a90*/  SEL R42, R42, 0xff800000, P6 ;  /* 0xff8000002a2a7807 */ /* 0x000fe40003000000 */
[----:B------:R-:W-:Y:S02]  /*7aa0*/  R2P PR, R141.B3, 0x7f ;  /* 0x0000007f8d007804 */ /* 0x000fe40000003000 */
[----:B------:R-:W-:Y:S02]  /*7ab0*/  FMNMX3 R167, R167, R58, R59, !PT ;  /* 0x0000003aa7a77276 */ /* 0x000fe4000780003b */
[----:B------:R-:W-:-:S02]  /*7ac0*/  R2UR UR4, R85 ;  /* 0x00000000550472ca */ /* 0x000fc400000e0000 */
        /* <DEDUP_REMOVED lines=20> */
[----:B------:R-:W-:Y:S01]  /*7c10*/  SEL R44, R12, 0xff800000, P0 ;  /* 0xff8000000c2c7807 */ /* 0x000fe20000000000 */
[----:B------:R-:W-:Y:S01]  /*7c20*/  IMAD.U32 R12, RZ, RZ, UR13 ;  /* 0x0000000dff0c7e24 */ /* 0x000fe2000f8e00ff */
[----:B------:R-:W-:Y:S02]  /*7c30*/  SEL R45, R13, 0xff800000, P1 ;  /* 0xff8000000d2d7807 */ /* 0x000fe40000800000 */
[----:B------:R-:W-:Y:S02]  /*7c40*/  SEL R48, R14, 0xff800000, P2 ;  /* 0xff8000000e307807 */ /* 0x000fe40001000000 */
[----:B------:R-:W-:-:S02]  /*7c50*/  SEL R49, R15, 0xff800000, P3 ;  /* 0xff8000000f317807 */ /* 0x000fc40001800000 */
[----:B------:R-:W-:Y:S02]  /*7c60*/  SEL R142, R16, 0xff800000, P4 ;  /* 0xff800000108e7807 */ /* 0x000fe40002000000 */
[----:B------:R-:W-:Y:S02]  /*7c70*/  SEL R143, R17, 0xff800000, P5 ;  /* 0xff800000118f7807 */ /* 0x000fe40002800000 */
[----:B------:R-:W-:Y:S02]  /*7c80*/  SEL R148, R18, 0xff800000, P6 ;  /* 0xff80000012947807 */ /* 0x000fe40003000000 */
[----:B------:R-:W-:Y:S02]  /*7c90*/  R2P PR, R157.B2, 0x7f ;  /* 0x0000007f9d007804 */ /* 0x000fe40000002000 */
[----:B------:R-:W-:Y:S02]  /*7ca0*/  FMNMX3 R6, R6, R92, R93, !PT ;  /* 0x0000005c06067276 */ /* 0x000fe4000780005d */
[----:B------:R-:W-:-:S02]  /*7cb0*/  FMNMX3 R167, R167, R122, R123, !PT ;  /* 0x0000007aa7a77276 */ /* 0x000fc4000780007b */
[----:B------:R-:W-:Y:S02]  /*7cc0*/  SEL R20, R20, 0xff800000, P0 ;  /* 0xff80000014147807 */ /* 0x000fe40000000000 */
[----:B------:R-:W-:Y:S02]  /*7cd0*/  ISETP.NE.U32.AND P0, PT, R5, 0x1, PT ;  /* 0x000000010500780c */ /* 0x000fe40003f05070 */
[----:B------:R-:W-:Y:S02]  /*7ce0*/  FMNMX R5, R88, R89, !PT ;  /* 0x0000005958057209 */ /* 0x000fe40007800000 */
[----:B------:R-:W-:Y:S02]  /*7cf0*/  SEL R46, R4, 0xff800000, !P0 ;  /* 0xff800000042e7807 */ /* 0x000fe40004000000 */
[----:B------:R-:W-:Y:S02]  /*7d00*/  FMNMX R4, R90, R91, !PT ;  /* 0x0000005b5a047209 */ /* 0x000fe40007800000 */
        /* <DEDUP_REMOVED lines=23> */
[----:B------:R-:W-:Y:S02]  /*7e80*/  LOP3.LUT P0, RZ, R157, 0x80, RZ, 0xc0, !PT ;  /* 0x000000809dff7812 */ /* 0x000fe4000780c0ff */
[----:B------:R-:W-:-:S02]  /*7e90*/  FMNMX3 R4, R4, R74, R75, !PT ;  /* 0x0000004a04047276 */ /* 0x000fc4000780004b */
[----:B------:R-:W-:Y:S02]  /*7ea0*/  FMNMX3 R167, R167, R124, R125, !PT ;  /* 0x0000007ca7a77276 */ /* 0x000fe4000780007d */
[----:B------:R-:W-:Y:S02]  /*7eb0*/  FMNMX3 R6, R6, R78, R79, !PT ;  /* 0x0000004e06067276 */ /* 0x000fe4000780004f */
[----:B------:R-:W-:Y:S02]  /*7ec0*/  FMNMX3 R5, R5, R82, R83, !PT ;  /* 0x0000005205057276 */ /* 0x000fe40007800053 */
[----:B------:R-:W-:Y:S02]  /*7ed0*/  SEL R51, R11, 0xff800000, P0 ;  /* 0xff8000000b337807 */ /* 0x000fe40000000000 */
        /* <DEDUP_REMOVED lines=12> */
[----:B------:R-:W-:Y:S02]  /*7fa0*/  SEL R21, R21, 0xff800000, P1 ;  /* 0xff80000015157807 */ /* 0x000fe40000800000 */
[----:B------:R-:W-:-:S02]  /*7fb0*/  SEL R152, R22, 0xff800000, P2 ;  /* 0xff80000016987807 */ /* 0x000fc40001000000 */
[----:B------:R-:W-:Y:S02]  /*7fc0*/  SEL R153, R23, 0xff800000, P3 ;  /* 0xff80000017997807 */ /* 0x000fe40001800000 */
[----:B------:R-:W-:Y:S02]  /*7fd0*/  SEL R154, R24, 0xff800000, P4 ;  /* 0xff800000189a7807 */ /* 0x000fe40002000000 */
[----:B------:R-:W-:Y:S02]  /*7fe0*/  SEL R155, R25, 0xff800000, P5 ;  /* 0xff800000199b7807 */ /* 0x000fe40002800000 */
[----:B------:R-:W-:Y:S02]  /*7ff0*/  SEL R26, R26, 0xff800000, P6 ;  /* 0xff8000001a1a7807 */ /* 0x000fe40003000000 */
[----:B------:R-:W-:Y:S02]  /*8000*/  FMNMX3 R4, R4, R146, R147, !PT ;  /* 0x0000009204047276 */ /* 0x000fe40007800093 */
[----:B------:R-:W-:-:S02]  /*8010*/  FMNMX3 R167, R167, R150, R151, !PT ;  /* 0x00000096a7a77276 */ /* 0x000fc40007800097 */
[----:B------:R-:W-:Y:S02]  /*8020*/  FMNMX3 R6, R6, R46, R47, !PT ;  /* 0x0000002e06067276 */ /* 0x000fe4000780002f */
[----:B------:R-:W-:Y:S02]  /*8030*/  FMNMX3 R5, R5, R38, R39, !PT ;  /* 0x0000002605057276 */ /* 0x000fe40007800027 */
[----:B------:R-:W-:Y:S02]  /*8040*/  R2P PR, R157.B3, 0x7f ;  /* 0x0000007f9d007804 */ /* 0x000fe40000003000 */
[----:B------:R-:W-:Y:S02]  /*8050*/  FMNMX3 R4, R4, R40, R41, !PT ;  /* 0x0000002804047276 */ /* 0x000fe40007800029 */
[----:B------:R-:W-:Y:S02]  /*8060*/  FMNMX3 R167, R167, R50, R51, !PT ;  /* 0x00000032a7a77276 */ /* 0x000fe40007800033 */
[----:B------:R-:W-:-:S02]  /*8070*/  FMNMX3 R6, R6, R44, R45, !PT ;  /* 0x0000002c06067276 */ /* 0x000fc4000780002d */
[----:B------:R-:W-:Y:S02]  /*8080*/  FMNMX3 R5, R5, R48, R49, !PT ;  /* 0x0000003005057276 */ /* 0x000fe40007800031 */
[----:B------:R-:W-:Y:S02]  /*8090*/  SEL R156, R28, 0xff800000, P0 ;  /* 0xff8000001c9c7807 */ /* 0x000fe40000000000 */
[----:B------:R-:W-:Y:S02]  /*80a0*/  ISETP.GT.AND P0, PT, R157, -0x1, PT ;  /* 0xffffffff9d00780c */ /* 0x000fe40003f04270 */
[----:B------:R-:W-:Y:S02]  /*80b0*/  SEL R157, R29, 0xff800000, P1 ;  /* 0xff8000001d9d7807 */ /* 0x000fe40000800000 */
[----:B------:R-:W-:Y:S02]  /*80c0*/  SEL R158, R30, 0xff800000, P2 ;  /* 0xff8000001e9e7807 */ /* 0x000fe40001000000 */
[----:B------:R-:W-:-:S02]  /*80d0*/  SEL R159, R31, 0xff800000, P3 ;  /* 0xff8000001f9f7807 */ /* 0x000fc40001800000 */
[----:B------:R-:W-:Y:S02]  /*80e0*/  FMNMX3 R4, R4, R142, R143, !PT ;  /* 0x0000008e04047276 */ /* 0x000fe4000780008f */
[----:B------:R-:W-:Y:S02]  /*80f0*/  FMNMX3 R167, R167, R148, R149, !PT ;  /* 0x00000094a7a77276 */ /* 0x000fe40007800095 */
[----:B------:R-:W-:Y:S02]  /*8100*/  FMNMX3 R6, R6, R20, R21, !PT ;  /* 0x0000001406067276 */ /* 0x000fe40007800015 */
[----:B------:R-:W-:Y:S02]  /*8110*/  FMNMX3 R5, R5, R152, R153, !PT ;  /* 0x0000009805057276 */ /* 0x000fe40007800099 */
[----:B------:R-:W-:Y:S02]  /*8120*/  SEL R161, R35, 0xff800000, !P0 ;  /* 0xff80000023a17807 */ /* 0x000fe40004000000 */
[----:B------:R-:W-:-:S02]  /*8130*/  SEL R162, R32, 0xff800000, P4 ;  /* 0xff80000020a27807 */ /* 0x000fc40002000000 */
[----:B------:R-:W-:Y:S02]  /*8140*/  SEL R163, R33, 0xff800000, P5 ;  /* 0xff80000021a37807 */ /* 0x000fe40002800000 */
[----:B------:R-:W-:Y:S02]  /*8150*/  SEL R160, R34, 0xff800000, P6 ;  /* 0xff80000022a07807 */ /* 0x000fe40003000000 */
[----:B------:R-:W-:Y:S02]  /*8160*/  FMNMX3 R4, R4, R154, R155, !PT ;  /* 0x0000009a04047276 */ /* 0x000fe4000780009b */
[----:B------:R-:W-:Y:S02]  /*8170*/  FMNMX3 R167, R167, R26, R27, !PT ;  /* 0x0000001aa7a77276 */ /* 0x000fe4000780001b */
[----:B------:R-:W-:Y:S02]  /*8180*/  FMNMX3 R6, R6, R156, R157, !PT ;  /* 0x0000009c06067276 */ /* 0x000fe4000780009d */
[----:B------:R-:W-:-:S02]  /*8190*/  FMNMX3 R5, R5, R158, R159, !PT ;  /* 0x0000009e05057276 */ /* 0x000fc4000780009f */
[----:B------:R-:W-:Y:S02]  /*81a0*/  FMNMX3 R4, R4, R162, R163, !PT ;  /* 0x000000a204047276 */ /* 0x000fe400078000a3 */
[----:B------:R-:W-:Y:S02]  /*81b0*/  FMNMX3 R167, R167, R160, R161, !PT ;  /* 0x000000a0a7a77276 */ /* 0x000fe400078000a1 */
[----:B------:R-:W-:-:S04]  /*81c0*/  FMNMX R5, R6, R5, !PT ;  /* 0x0000000506057209 */ /* 0x000fc80007800000 */
[----:B------:R-:W-:-:S04]  /*81d0*/  FMNMX3 R167, R5, R4, R167, !PT ;  /* 0x0000000405a77276 */ /* 0x000fc800078000a7 */
[----:B------:R-:W-:-:S04]  /*81e0*/  FSETP.NEU.AND P0, PT, R167, -INF , PT ;  /* 0xff800000a700780b */ /* 0x000fc80003f0d000 */
[----:B------:R-:W-:Y:S02]  /*81f0*/  FSEL R5, R167, RZ, P0 ;  /* 0x000000ffa7057208 */ /* 0x000fe40000000000 */
[----:B------:R-:W-:-:S03]  /*8200*/  ELECT P0, URZ, PT ;  /* 0x0000000000ff782f */ /* 0x000fc60003800000 */
[----:B------:R-:W-:-:S04]  /*8210*/  FADD R169, -R5, R166 ;  /* 0x000000a605a97221 */ /* 0x000fc80000000100 */
[----:B--2---:R-:W-:-:S05]  /*8220*/  FMUL R169, R169, UR6 ;  /* 0x00000006a9a97c20 */ /* 0x004fca0008400000 */
[----:B------:R-:W-:Y:S02]  /*8230*/  FSETP.GE.AND P1, PT, R169, -8, PT ;  /* 0xc1000000a900780b */ /* 0x000fe40003f26000 */
[----:B------:R-:W1:Y:S02]  /*8240*/  MUFU.EX2 R169, R169 ;  /* 0x000000a900a97308 */ /* 0x000e640000000800 */
[----:B------:R-:W-:Y:S01]  /*8250*/  FSEL R168, R166, R5, P1 ;  /* 0x00000005a6a87208 */ /* 0x000fe20000800000 */
[----:B------:R-:W-:-:S04]  /*8260*/  IMAD.U32 R5, RZ, RZ, UR14 ;  /* 0x0000000eff057e24 */ /* 0x000fc8000f8e00ff */
[----:B------:R-:W-:Y:S01]  /*8270*/  FFMA R168, -R168, UR6, RZ ;  /* 0x00000006a8a87c23 */ /* 0x000fe200080001ff */
[----:B------:R-:W-:-:S03]  /*8280*/  LOP3.LUT R10, R5, 0x7f, R0, 0xf8, !PT ;  /* 0x0000007f050a7812 */ /* 0x000fc600078ef800 */
[--C-:B------:R-:W-:Y:S01]  /*8290*/  FFMA2 R24, R88.F32x2.HI_LO, UR6.F32, R168.reuse.F32 ;  /* 0x0000000658187c49 */ /* 0x100fe200092000a8 */
[----:B------:R-:W-:Y:S01]  /*82a0*/  LEA R10, R10, UR19, 0x2 ;  /* 0x000000130a0a7c11 */ /* 0x000fe2000f8e10ff */
[--C-:B------:R-:W-:Y:S02]  /*82b0*/  FFMA2 R32, R92.F32x2.HI_LO, UR6.F32, R168.reuse.F32 ;  /* 0x000000065c207c49 */ /* 0x100fe400092000a8 */
[--C-:B------:R-:W-:Y:S02]  /*82c0*/  FFMA2 R34, R94.F32x2.HI_LO, UR6.F32, R168.reuse.F32 ;  /* 0x000000065e227c49 */ /* 0x100fe400092000a8 */
[--C-:B------:R-:W-:Y:S01]  /*82d0*/  FFMA2 R88, R96.F32x2.HI_LO, UR6.F32, R168.reuse.F32 ;  /* 0x0000000660587c49 */ /* 0x100fe200092000a8 */
[----:B------:R-:W-:Y:S01]  /*82e0*/  MUFU.EX2 R24, R24 ;  /* 0x0000001800187308 */ /* 0x000fe20000000800 */
[--C-:B------:R-:W-:Y:S01]  /*82f0*/  FFMA2 R22, R98.F32x2.HI_LO, UR6.F32, R168.reuse.F32 ;  /* 0x0000000662167c49 */ /* 0x100fe200092000a8 */
[----:B-1----:R-:W-:Y:S01]  /*8300*/  FSEL R169, R169, 1, !P1 ;  /* 0x3f800000a9a97808 */ /* 0x002fe20004800000 */
[----:B------:R-:W-:-:S02]  /*8310*/  FFMA2 R28, R90.F32x2.HI_LO, UR6.F32, R168.F32 ;  /* 0x000000065a1c7c49 */ /* 0x000fc400092000a8 */
[--C-:B------:R-:W-:Y:S02]  /*8320*/  FFMA2 R30, R102.F32x2.HI_LO, UR6.F32, R168.reuse.F32 ;  /* 0x00000006661e7c49 */ /* 0x100fe400092000a8 */
[--C-:B------:R-:W-:Y:S01]  /*8330*/  FFMA2 R92, R100.F32x2.HI_LO, UR6.F32, R168.reuse.F32 ;  /* 0x00000006645c7c49 */ /* 0x100fe200092000a8 */
[----:B------:R-:W-:Y:S01]  /*8340*/  MUFU.EX2 R22, R22 ;  /* 0x0000001600167308 */ /* 0x000fe20000000800 */
[--C-:B------:R-:W-:Y:S01]  /*8350*/  FFMA2 R94, R104.F32x2.HI_LO, UR6.F32, R168.reuse.F32 ;  /* 0x00000006685e7c49 */ /* 0x100fe200092000a8 */
[----:B------:R1:W-:Y:S01]  /*8360*/  STS [R10+0x18c], R169 ;  /* 0x00018ca90a007388 */ /* 0x0003e20000000800 */
[--C-:B------:R-:W-:Y:S02]  /*8370*/  FFMA2 R96, R106.F32x2.HI_LO, UR6.F32, R168.reuse.F32 ;  /* 0x000000066a607c49 */ /* 0x100fe400092000a8 */
[--C-:B------:R-:W-:Y:S02]  /*8380*/  FFMA2 R90, R108.F32x2.HI_LO, UR6.F32, R168.reuse.F32 ;  /* 0x000000066c5a7c49 */ /* 0x100fe400092000a8 */
[--C-:B------:R-:W-:Y:S01]  /*8390*/  FFMA2 R98, R112.F32x2.HI_LO, UR6.F32, R168.reuse.F32 ;  /* 0x0000000670627c49 */ /* 0x100fe200092000a8 */
[----:B------:R-:W2:Y:S01]  /*83a0*/  MUFU.EX2 R23, R23 ;  /* 0x0000001700177308 */ /* 0x000ea20000000800 */
[----:B------:R-:W-:-:S02]  /*83b0*/  FFMA2 R100, R110.F32x2.HI_LO, UR6.F32, R168.F32 ;  /* 0x000000066e647c49 */ /* 0x000fc400092000a8 */
[--C-:B------:R-:W-:Y:S02]  /*83c0*/  FFMA2 R102, R114.F32x2.HI_LO, UR6.F32, R168.reuse.F32 ;  /* 0x0000000672667c49 */ /* 0x100fe400092000a8 */
[--C-:B------:R-:W-:Y:S02]  /*83d0*/  FFMA2 R104, R116.F32x2.HI_LO, UR6.F32, R168.reuse.F32 ;  /* 0x0000000674687c49 */ /* 0x100fe400092000a8 */
[--C-:B------:R-:W-:Y:S01]  /*83e0*/  FFMA2 R106, R118.F32x2.HI_LO, UR6.F32, R168.reuse.F32 ;  /* 0x00000006766a7c49 */ /* 0x100fe200092000a8 */
[----:B------:R-:W3:Y:S01]  /*83f0*/  MUFU.EX2 R25, R25 ;  /* 0x0000001900197308 */ /* 0x000ee20000000800 */
[--C-:B------:R-:W-:Y:S02]  /*8400*/  FFMA2 R52, R52.F32x2.HI_LO, UR6.F32, R168.reuse.F32 ;  /* 0x0000000634347c49 */ /* 0x100fe400092000a8 */
[--C-:B------:R-:W-:Y:S02]  /*8410*/  FFMA2 R54, R54.F32x2.HI_LO, UR6.F32, R168.reuse.F32 ;  /* 0x0000000636367c49 */ /* 0x100fe400092000a8 */
[----:B------:R-:W-:-:S02]  /*8420*/  FFMA2 R56, R56.F32x2.HI_LO, UR6.F32, R168.F32 ;  /* 0x0000000638387c49 */ /* 0x000fc400092000a8 */
[--C-:B------:R-:W-:Y:S01]  /*8430*/  FFMA2 R58, R58.F32x2.HI_LO, UR6.F32, R168.reuse.F32 ;  /* 0x000000063a3a7c49 */ /* 0x100fe200092000a8 */
[----:B------:R-:W-:Y:S01]  /*8440*/  MUFU.EX2 R28, R28 ;  /* 0x0000001c001c7308 */ /* 0x000fe20000000800 */
[--C-:B------:R-:W-:Y:S01]  /*8450*/  FFMA2 R60, R60.F32x2.HI_LO, UR6.F32, R168.reuse.F32 ;  /* 0x000000063c3c7c49 */ /* 0x100fe200092000a8 */
[----:B--2---:R-:W-:Y:S01]  /*8460*/  F2FP.F16.F32.PACK_AB R4, R23, R22 ;  /* 0x000000161704723e */ /* 0x004fe200000000ff */
[--C-:B------:R-:W-:Y:S02]  /*8470*/  FFMA2 R62, R62.F32x2.HI_LO, UR6.F32, R168.reuse.F32 ;  /* 0x000000063e3e7c49 */ /* 0x100fe400092000a8 */
[--C-:B------:R-:W-:Y:S02]  /*8480*/  FFMA2 R64, R64.F32x2.HI_LO, UR6.F32, R168.reuse.F32 ;  /* 0x0000000640407c49 */ /* 0x100fe400092000a8 */
[--C-:B------:R-:W-:Y:S01]  /*8490*/  FFMA2 R108, R120.F32x2.HI_LO, UR6.F32, R168.reuse.F32 ;  /* 0x00000006786c7c49 */ /* 0x100fe200092000a8 */
[----:B------:R-:W2:Y:S01]  /*84a0*/  MUFU.EX2 R29, R29 ;  /* 0x0000001d001d7308 */ /* 0x000ea20000000800 */
[--C-:B------:R-:W-:Y:S01]  /*84b0*/  FFMA2 R68, R68.F32x2.HI_LO, UR6.F32, R168.reuse.F32 ;  /* 0x0000000644447c49 */ /* 0x100fe200092000a8 */
[----:B---3--:R-:W-:Y:S01]  /*84c0*/  F2FP.F16.F32.PACK_AB R5, R25, R24 ;  /* 0x000000181905723e */ /* 0x008fe200000000ff */
        /* <DEDUP_REMOVED lines=8> */
[----:B------:R-:W3:Y:S01]  /*8550*/  MUFU.EX2 R31, R31 ;  /* 0x0000001f001f7308 */ /* 0x000ee20000000800 */
[----:B--2---:R-:W-:Y:S01]  /*8560*/  F2FP.F16.F32.PACK_AB R6, R29, R28 ;  /* 0x0000001c1d06723e */ /* 0x004fe200000000ff */
        /* <DEDUP_REMOVED lines=8> */
[----:B------:R-:W2:Y:S01]  /*85f0*/  MUFU.EX2 R33, R33 ;  /* 0x0000002100217308 */ /* 0x000ea20000000800 */
[----:B---3--:R-:W-:Y:S01]  /*8600*/  F2FP.F16.F32.PACK_AB R7, R31, R30 ;  /* 0x0000001e1f07723e */ /* 0x008fe200000000ff */
        /* <DEDUP_REMOVED lines=19> */
[----:B---3--:R-:W-:Y:S01]  /*8740*/  F2FP.F16.F32.PACK_AB R9, R35, R34 ;  /* 0x000000222309723e */ /* 0x008fe200000000ff */
[----:B------:R-:W-:-:S02]  /*8750*/  FFMA2 R50, R50.F32x2.HI_LO, UR6.F32, R168.F32 ;  /* 0x0000000632327c49 */ /* 0x000fc400092000a8 */
[--C-:B------:R-:W-:Y:S02]  /*8760*/  FFMA2 R44, R44.F32x2.HI_LO, UR6.F32, R168.reuse.F32 ;  /* 0x000000062c2c7c49 */ /* 0x100fe400092000a8 */
[--C-:B------:R-:W-:Y:S02]  /*8770*/  FFMA2 R48, R48.F32x2.HI_LO, UR6.F32, R168.reuse.F32 ;  /* 0x0000000630307c49 */ /* 0x100fe400092000a8 */
[----:B------:R-:W-:Y:S01]  /*8780*/  MUFU.EX2 R90, R90 ;  /* 0x0000005a005a7308 */ /* 0x000fe20000000800 */
[--C-:B------:R-:W-:Y:S02]  /*8790*/  FFMA2 R20, R20.F32x2.HI_LO, UR6.F32, R168.reuse.F32 ;  /* 0x0000000614147c49 */ /* 0x100fe400092000a8 */
[--C-:B------:R-:W-:Y:S02]  /*87a0*/  FFMA2 R140, R152.F32x2.HI_LO, UR6.F32, R168.reuse.F32 ;  /* 0x00000006988c7c49 */ /* 0x100fe400092000a8 */
[----:B------:R-:W-:Y:S02]  /*87b0*/  IMAD.MOV.U32 R152, RZ, RZ, 0x1 ;  /* 0x00000001ff987424 */ /* 0x000fe400078e00ff */
[--C-:B------:R-:W-:Y:S01]  /*87c0*/  FFMA2 R142, R154.F32x2.HI_LO, UR6.F32, R168.reuse.F32 ;  /* 0x000000069a8e7c49 */ /* 0x100fe200092000a8 */
[----:B------:R-:W-:Y:S01]  /*87d0*/  FSEL R155, R166, R167, P1 ;  /* 0x000000a7a69b7208 */ /* 0x000fe20000800000 */
[--C-:B------:R-:W-:Y:S01]  /*87e0*/  FFMA2 R26, R26.F32x2.HI_LO, UR6.F32, R168.reuse.F32 ;  /* 0x000000061a1a7c49 */ /* 0x100fe200092000a8 */
[----:B------:R-:W2:Y:S01]  /*87f0*/  MUFU.EX2 R91, R91 ;  /* 0x0000005b005b7308 */ /* 0x000ea20000000800 */
[----:B-1----:R-:W-:Y:S01]  /*8800*/  F2FP.F16.F32.PACK_AB R10, R89, R88 ;  /* 0x00000058590a723e */ /* 0x002fe200000000ff */
[----:B------:R-:W-:-:S02]  /*8810*/  FFMA2 R144, R156.F32x2.HI_LO, UR6.F32, R168.F32 ;  /* 0x000000069c907c49 */ /* 0x000fc400092000a8 */
[--C-:B------:R-:W-:Y:S02]  /*8820*/  FFMA2 R146, R158.F32x2.HI_LO, UR6.F32, R168.reuse.F32 ;  /* 0x000000069e927c49 */ /* 0x100fe400092000a8 */
[--C-:B------:R-:W-:Y:S02]  /*8830*/  FFMA2 R148, R162.F32x2.HI_LO, UR6.F32, R168.reuse.F32 ;  /* 0x00000006a2947c49 */ /* 0x100fe400092000a8 */
[----:B------:R-:W-:Y:S01]  /*8840*/  MUFU.EX2 R92, R92 ;  /* 0x0000005c005c7308 */ /* 0x000fe20000000800 */
[----:B------:R-:W-:-:S07]  /*8850*/  FFMA2 R150, R160.F32x2.HI_LO, UR6.F32, R168.F32 ;  /* 0x00000006a0967c49 */ /* 0x000fce00092000a8 */
[----:B------:R-:W1:Y:S01]  /*8860*/  MUFU.EX2 R93, R93 ;  /* 0x0000005d005d7308 */ /* 0x000e620000000800 */
[----:B------:R1:W-:Y:S06]  /*8870*/  BAR.ARV R12, 0x40 ;  /* 0x0001000c0000751d */ /* 0x0003ec0000002000 */
[----:B--2---:R-:W-:Y:S01]  /*8880*/  F2FP.F16.F32.PACK_AB R11, R91, R90 ;  /* 0x0000005a5b0b723e */ /* 0x004fe200000000ff */
[----:B------:R-:W-:Y:S08]  /*8890*/  MUFU.EX2 R94, R94 ;  /* 0x0000005e005e7308 */ /* 0x000ff00000000800 */
[----:B------:R-:W2:Y:S08]  /*88a0*/  MUFU.EX2 R95, R95 ;  /* 0x0000005f005f7308 */ /* 0x000eb00000000800 */
[----:B------:R-:W-:Y:S01]  /*88b0*/  MUFU.EX2 R96, R96 ;  /* 0x0000006000607308 */ /* 0x000fe20000000800 */
[----:B-1----:R-:W-:-:S07]  /*88c0*/  F2FP.F16.F32.PACK_AB R12, R93, R92 ;  /* 0x0000005c5d0c723e */ /* 0x002fce00000000ff */
[----:B------:R-:W1:Y:S01]  /*88d0*/  MUFU.EX2 R97, R97 ;  /* 0x0000006100617308 */ /* 0x000e620000000800 */
[----:B--2---:R-:W-:-:S07]  /*88e0*/  F2FP.F16.F32.PACK_AB R13, R95, R94 ;  /* 0x0000005e5f0d723e */ /* 0x004fce00000000ff */
[----:B------:R-:W-:Y:S08]  /*88f0*/  MUFU.EX2 R98, R98 ;  /* 0x0000006200627308 */ /* 0x000ff00000000800 */
[----:B------:R-:W2:Y:S01]  /*8900*/  MUFU.EX2 R99, R99 ;  /* 0x0000006300637308 */ /* 0x000ea20000000800 */
[----:B-1----:R-:W-:-:S07]  /*8910*/  F2FP.F16.F32.PACK_AB R14, R97, R96 ;  /* 0x00000060610e723e */ /* 0x002fce00000000ff */
[----:B------:R-:W-:Y:S08]  /*8920*/  MUFU.EX2 R100, R100 ;  /* 0x0000006400647308 */ /* 0x000ff00000000800 */
        /* <DEDUP_REMOVED lines=13> */
[----:B--2---:R-:W-:-:S04]  /*8a00*/  F2FP.F16.F32.PACK_AB R19, R107, R106 ;  /* 0x0000006a6b13723e */ /* 0x004fc800000000ff */
[----:B------:R1:W-:Y:S01]  /*8a10*/  STTM.x16 tmem[UR4], R4 ;  /* 0x00000004000079ed */ /* 0x0003e20008240004 */
[----:B------:R-:W-:Y:S02]  /*8a20*/  R2UR UR4, R87 ;  /* 0x00000000570472ca */ /* 0x000fe400000e0000 */
[----:B------:R-:W-:Y:S08]  /*8a30*/  MUFU.EX2 R54, R54 ;  /* 0x0000003600367308 */ /* 0x000ff00000000800 */
[----:B------:R-:W2:Y:S08]  /*8a40*/  MUFU.EX2 R55, R55 ;  /* 0x0000003700377308 */ /* 0x000eb00000000800 */
[----:B------:R-:W-:Y:S08]  /*8a50*/  MUFU.EX2 R56, R56 ;  /* 0x0000003800387308 */ /* 0x000ff00000000800 */
[----:B------:R-:W3:Y:S08]  /*8a60*/  MUFU.EX2 R57, R57 ;  /* 0x0000003900397308 */ /* 0x000ef00000000800 */
[----:B------:R-:W-:Y:S08]  /*8a70*/  MUFU.EX2 R58, R58 ;  /* 0x0000003a003a7308 */ /* 0x000ff00000000800 */
[----:B------:R-:W4:Y:S08]  /*8a80*/  MUFU.EX2 R59, R59 ;  /* 0x0000003b003b7308 */ /* 0x000f300000000800 */
[----:B------:R-:W-:Y:S01]  /*8a90*/  MUFU.EX2 R60, R60 ;  /* 0x0000003c003c7308 */ /* 0x000fe20000000800 */
[----:B-1----:R-:W-:-:S02]  /*8aa0*/  F2FP.F16.F32.PACK_AB R4, R53, R52 ;  /* 0x000000343504723e */ /* 0x002fc400000000ff */
[----:B--2---:R-:W-:Y:S02]  /*8ab0*/  F2FP.F16.F32.PACK_AB R5, R55, R54 ;  /* 0x000000363705723e */ /* 0x004fe400000000ff */
[----:B---3--:R-:W-:-:S03]  /*8ac0*/  F2FP.F16.F32.PACK_AB R6, R57, R56 ;  /* 0x000000383906723e */ /* 0x008fc600000000ff */
[----:B------:R-:W1:Y:S01]  /*8ad0*/  MUFU.EX2 R61, R61 ;  /* 0x0000003d003d7308 */ /* 0x000e620000000800 */
[----:B----4-:R-:W-:-:S07]  /*8ae0*/  F2FP.F16.F32.PACK_AB R7, R59, R58 ;  /* 0x0000003a3b07723e */ /* 0x010fce00000000ff */
        /* <DEDUP_REMOVED lines=87> */
[----:B------:R-:W-:Y:S01]  /*9060*/  R2UR UR4, R164 ;  /* 0x00000000a40472ca */ /* 0x000fe200000e0000 */
[----:B------:R-:W2:Y:S01]  /*9070*/  FENCE.VIEW.ASYNC.T ;  /* 0x00000000000073c6 */ /* 0x000ea20000000200 */
[----:B------:R-:W-:Y:S01]  /*9080*/  MUFU.EX2 R38, R38 ;  /* 0x0000002600267308 */ /* 0x000fe20000000800 */
[----:B--2---:R2:W-:Y:S07]  /*9090*/  SYNCS.ARRIVE.TRANS64.ART0 RZ, [UR12], R152 ;  /* 0x00000098ffff79a7 */ /* 0x0045ee000850000c */
[----:B------:R-:W3:Y:S08]  /*90a0*/  MUFU.EX2 R39, R39 ;  /* 0x0000002700277308 */ /* 0x000ef00000000800 */
[----:B------:R-:W-:Y:S08]  /*90b0*/  MUFU.EX2 R40, R40 ;  /* 0x0000002800287308 */ /* 0x000ff00000000800 */
[----:B------:R-:W4:Y:S08]  /*90c0*/  MUFU.EX2 R41, R41 ;  /* 0x0000002900297308 */ /* 0x000f300000000800 */
[----:B------:R-:W-:Y:S08]  /*90d0*/  MUFU.EX2 R50, R50 ;  /* 0x0000003200327308 */ /* 0x000ff00000000800 */
[----:B------:R-:W5:Y:S08]  /*90e0*/  MUFU.EX2 R51, R51 ;  /* 0x0000003300337308 */ /* 0x000f700000000800 */
[----:B------:R-:W-:Y:S01]  /*90f0*/  MUFU.EX2 R44, R44 ;  /* 0x0000002c002c7308 */ /* 0x000fe20000000800 */
[----:B-1----:R-:W-:-:S02]  /*9100*/  F2FP.F16.F32.PACK_AB R4, R47, R46 ;  /* 0x0000002e2f04723e */ /* 0x002fc400000000ff */
[----:B---3--:R-:W-:Y:S02]  /*9110*/  F2FP.F16.F32.PACK_AB R5, R39, R38 ;  /* 0x000000262705723e */ /* 0x008fe400000000ff */
[----:B----4-:R-:W-:-:S03]  /*9120*/  F2FP.F16.F32.PACK_AB R6, R41, R40 ;  /* 0x000000282906723e */ /* 0x010fc600000000ff */
[----:B------:R-:W1:Y:S01]  /*9130*/  MUFU.EX2 R45, R45 ;  /* 0x0000002d002d7308 */ /* 0x000e620000000800 */
[----:B-----5:R-:W-:-:S07]  /*9140*/  F2FP.F16.F32.PACK_AB R7, R51, R50 ;  /* 0x000000323307723e */ /* 0x020fce00000000ff */
[----:B------:R-:W-:Y:S08]  /*9150*/  MUFU.EX2 R48, R48 ;  /* 0x0000003000307308 */ /* 0x000ff00000000800 */
[----:B------:R-:W3:Y:S01]  /*9160*/  MUFU.EX2 R49, R49 ;  /* 0x0000003100317308 */ /* 0x000ee20000000800 */
[----:B-1----:R-:W-:-:S07]  /*9170*/  F2FP.F16.F32.PACK_AB R8, R45, R44 ;  /* 0x0000002c2d08723e */ /* 0x002fce00000000ff */
[----:B------:R-:W-:Y:S08]  /*9180*/  MUFU.EX2 R136, R136 ;  /* 0x0000008800887308 */ /* 0x000ff00000000800 */
[----:B------:R-:W1:Y:S01]  /*9190*/  MUFU.EX2 R137, R137 ;  /* 0x0000008900897308 */ /* 0x000e620000000800 */
[----:B---3--:R-:W-:-:S07]  /*91a0*/  F2FP.F16.F32.PACK_AB R9, R49, R48 ;  /* 0x000000303109723e */ /* 0x008fce00000000ff */
        /* <DEDUP_REMOVED lines=26> */
[----:B-1----:R-:W-:Y:S02]  /*9350*/  F2FP.F16.F32.PACK_AB R18, R149, R148 ;  /* 0x000000949512723e */ /* 0x002fe400000000ff */
[----:B---3--:R-:W-:-:S04]  /*9360*/  F2FP.F16.F32.PACK_AB R19, R151, R150 ;  /* 0x000000969713723e */ /* 0x008fc800000000ff */
[----:B------:R2:W-:Y:S01]  /*9370*/  STTM.x16 tmem[UR4], R4 ;  /* 0x00000004000079ed */ /* 0x0005e20008240004 */
[----:B------:R-:W-:Y:S01]  /*9380*/  USHF.L.U32 UR4, UR9, 0x1f, URZ ;  /* 0x0000001f09047899 */ /* 0x000fe200080006ff */
[----:B------:R-:W1:Y:S02]  /*9390*/  FENCE.VIEW.ASYNC.T ;  /* 0x00000000000073c6 */ /* 0x000e640000000200 */
[----:B-1----:R-:W-:-:S03]  /*93a0*/  NOP ;  /* 0x0000000000007918 */ /* 0x002fc60000000000 */
[----:B------:R-:W-:Y:S01]  /*93b0*/  IMAD.U32 R153, RZ, RZ, UR4 ;  /* 0x00000004ff997e24 */ /* 0x000fe2000f8e00ff */
[----:B------:R2:W-:Y:S03]  /*93c0*/  @P0 SYNCS.ARRIVE.TRANS64.ART0 RZ, [UR16+0xe0], R152 ;  /* 0x0000e098ffff09a7 */ /* 0x0005e60008500010 */
[----:B------:R-:W1:Y:S02]  /*93d0*/  SYNCS.PHASECHK.TRANS64.TRYWAIT P0, [UR17], R153 ;  /* 0x00000099ff0075a7 */ /* 0x000e640008001111 */
[----:B-12---:R-:W-:Y:S05]  /*93e0*/  @!P0 BRA `(.L_x_48) ;  /* 0x0000005000788947 */ /* 0x006fea0003800000 */
.L_x_120:
[----:B-1----:R-:W-:Y:S01]  /*93f0*/  MOV R5, UR15 ;  /* 0x0000000f00057c02 */ /* 0x002fe20008000f00 */
[----:B------:R-:W-:Y:S01]  /*9400*/  FMUL R4, R169, R2 ;  /* 0x00000002a9047220 */ /* 0x000fe20000400000 */
[----:B------:R-:W-:Y:S01]  /*9410*/  FADD2 R24, R24.F32x2.HI_LO, R34.F32x2.HI_LO ;  /* 0x000000221818724b */ /* 0x000fe20000000000 */
[----:B------:R-:W-:Y:S01]  /*9420*/  UIADD3 UR11, UPT, UPT, UR11, 0x1, URZ ;  /* 0x000000010b0b7890 */ /* 0x000fe2000fffe0ff */
[----:B------:R-:W-:Y:S01]  /*9430*/  FADD2 R28, R28.F32x2.HI_LO, R88.F32x2.HI_LO ;  /* 0x000000581c1c724b */ /* 0x000fe20000000000 */
[----:B------:R-:W-:Y:S01]  /*9440*/  MOV R166, R155 ;  /* 0x0000009b00a67202 */ /* 0x000fe20000000f00 */
[----:B------:R-:W-:Y:S01]  /*9450*/  FADD2 R4, R4.F32x2.HI_LO, R22.F32x2.HI_LO ;  /* 0x000000160404724b */ /* 0x000fe20000000000 */
[----:B------:R-:W-:Y:S01]  /*9460*/  UISETP.NE.AND UP0, UPT, UR11, -0x1, UPT ;  /* 0xffffffff0b00788c */ /* 0x000fe2000bf05270 */
[----:B------:R-:W-:Y:S01]  /*9470*/  FADD2 R30, R30.F32x2.HI_LO, R90.F32x2.HI_LO ;  /* 0x0000005a1e1e724b */ /* 0x000fe20000000000 */
[----:B------:R-:W-:Y:S01]  /*9480*/  ULOP3.LUT UR9, UR9, 0x1, URZ, 0x3c, !UPT ;  /* 0x0000000109097892 */ /* 0x000fe2000f8e3cff */
[----:B------:R-:W-:Y:S01]  /*9490*/  FADD2 R4, R4.F32x2.HI_LO, R32.F32x2.HI_LO ;  /* 0x000000200404724b */ /* 0x000fe20000000000 */
[----:B------:R-:W-:Y:S01]  /*94a0*/  ULOP3.LUT UR10, UR10, 0x1, URZ, 0x3c, !UPT ;  /* 0x000000010a0a7892 */ /* 0x000fe2000f8e3cff */
[----:B------:R-:W-:-:S02]  /*94b0*/  FADD2 R24, R24.F32x2.HI_LO, R94.F32x2.HI_LO ;  /* 0x0000005e1818724b */ /* 0x000fc40000000000 */
[----:B------:R-:W-:Y:S02]  /*94c0*/  FADD2 R28, R28.F32x2.HI_LO, R96.F32x2.HI_LO ;  /* 0x000000601c1c724b */ /* 0x000fe40000000000 */
[----:B------:R-:W-:Y:S02]  /*94d0*/  FADD2 R30, R30.F32x2.HI_LO, R98.F32x2.HI_LO ;  /* 0x000000621e1e724b */ /* 0x000fe40000000000 */
[----:B------:R-:W-:Y:S02]  /*94e0*/  FADD2 R4, R4.F32x2.HI_LO, R92.F32x2.HI_LO ;  /* 0x0000005c0404724b */ /* 0x000fe40000000000 */
[----:B------:R-:W-:Y:S02]  /*94f0*/  FADD2 R24, R24.F32x2.HI_LO, R102.F32x2.HI_LO ;  /* 0x000000661818724b */ /* 0x000fe40000000000 */
[----:B------:R-:W-:Y:S02]  /*9500*/  FADD2 R28, R28.F32x2.HI_LO, R104.F32x2.HI_LO ;  /* 0x000000681c1c724b */ /* 0x000fe40000000000 */
        /* <DEDUP_REMOVED lines=51> */
[----:B------:R-:W-:-:S04]  /*9840*/  FADD2 R4, R4.F32x2.HI_LO, R24.F32x2.HI_LO ;  /* 0x000000180404724b */ /* 0x000fc80000000000 */
[----:B------:R-:W-:-:S04]  /*9850*/  FADD2 R4, R4.F32x2.HI_LO, R28.F32x2.HI_LO ;  /* 0x0000001c0404724b */ /* 0x000fc80000000000 */
[----:B------:R-:W-:Y:S01]  /*9860*/  FADD R2, R4, R5 ;  /* 0x0000000504027221 */ /* 0x000fe20000000000 */
[----:B------:R-:W-:Y:S06]  /*9870*/  BRA.U UP0, `(.L_x_49) ;  /* 0xffffffd900407547 */ /* 0x000fec000b83ffff */
.L_x_46:
[----:B------:R-:W-:-:S04]  /*9880*/  UISETP.LT.AND UP0, UPT, UR21, UR20, UPT ;  /* 0x000000141500728c */ /* 0x000fc8000bf01270 */
[----:B------:R-:W-:-:S04]  /*9890*/  USEL UR11, UR21, UR20, UP0 ;  /* 0x00000014150b7287 */ /* 0x000fc80008000000 */
[----:B------:R-:W-:-:S09]  /*98a0*/  UISETP.GE.AND UP0, UPT, UR11, 0x1, UPT ;  /* 0x000000010b00788c */ /* 0x000fd2000bf06270 */
[----:B------:R-:W-:Y:S05]  /*98b0*/  BRA.U !UP0, `(.L_x_50) ;  /* 0x0000002108407547 */ /* 0x000fea000b800000 */
[----:B------:R-:W1:Y:S01]  /*98c0*/  S2R R159, SR_TID.X ;  /* 0x00000000009f7919 */ /* 0x000e620000002100 */
[----:B------:R-:W2:Y:S01]  /*98d0*/  S2UR UR12, SR_CgaCtaId ;  /* 0x00000000000c79c3 */ /* 0x000ea20000008800 */
[----:B------:R-:W-:Y:S01]  /*98e0*/  UISETP.GT.AND UP0, UPT, UR53, 0x3, UPT ;  /* 0x000000033500788c */ /* 0x000fe2000bf04270 */
[----:B------:R-:W-:Y:S01]  /*98f0*/  IMAD.MOV.U32 R160, RZ, RZ, R155 ;  /* 0x000000ffffa07224 */ /* 0x000fe200078e009b */
[----:B------:R-:W-:Y:S01]  /*9900*/  UMOV UR4, 0x400 ;  /* 0x0000040000047882 */ /* 0x000fe20000000000 */
[----:B------:R-:W3:Y:S01]  /*9910*/  LDCU UR5, c[0x0][0x600] ;  /* 0x0000c000ff0577ac */ /* 0x000ee20008000800 */
[----:B------:R-:W-:Y:S02]  /*9920*/  USEL UR14, URZ, 0x80, !UP0 ;  /* 0x00000080ff0e7887 */ /* 0x000fe4000c000000 */
[----:B------:R-:W-:Y:S01]  /*9930*/  UIADD3 UR11, UPT, UPT, -UR11, URZ, URZ ;  /* 0x000000ff0b0b7290 */ /* 0x000fe2000fffe1ff */
[----:B------:R-:W-:-:S03]  /*9940*/  UMOV UR16, URZ ;  /* 0x000000ff00107c82 */ /* 0x000fc60008000000 */
[----:B------:R-:W-:Y:S01]  /*9950*/  IMAD.U32 R158, RZ, RZ, UR14 ;  /* 0x0000000eff9e7e24 */ /* 0x000fe2000f8e00ff */
[----:B--2---:R-:W-:-:S04]  /*9960*/  ULEA UR12, UR12, UR4, 0x18 ;  /* 0x000000040c0c7291 */ /* 0x004fc8000f8ec0ff */
[----:B------:R-:W-:Y:S01]  /*9970*/  UIADD3 UR15, UPT, UPT, UR12, 0x8, URZ ;  /* 0x000000080c0f7890 */ /* 0x000fe2000fffe0ff */
[----:B-1----:R-:W-:-:S05]  /*9980*/  IMAD.U32 R3, R159, 0x10000, RZ ;  /* 0x000100009f037824 */ /* 0x002fca00078e00ff */
[----:B------:R-:W-:-:S04]  /*9990*/  LOP3.LUT R158, R158, 0x600000, R3, 0xf8, !PT ;  /* 0x006000009e9e7812 */ /* 0x000fc800078ef803 */
[C---:B------:R-:W-:Y:S02]  /*99a0*/  LOP3.LUT R157, R158.reuse, 0x40, RZ, 0xfc, !PT ;  /* 0x000000409e9d7812 */ /* 0x040fe400078efcff */
[C---:B------:R-:W-:Y:S02]  /*99b0*/  LOP3.LUT R156, R158.reuse, 0x70, RZ, 0xfc, !PT ;  /* 0x000000709e9c7812 */ /* 0x040fe400078efcff */
[C---:B------:R-:W-:Y:S02]  /*99c0*/  LOP3.LUT R154, R158.reuse, 0x50, RZ, 0xfc, !PT ;  /* 0x000000509e9a7812 */ /* 0x040fe400078efcff */
[C---:B------:R-:W-:Y:S02]  /*99d0*/  LOP3.LUT R3, R158.reuse, 0x60, RZ, 0xfc, !PT ;  /* 0x000000609e037812 */ /* 0x040fe400078efcff */
[----:B---3--:R-:W-:-:S07]  /*99e0*/  LOP3.LUT R0, R158, 0x20, RZ, 0xfc, !PT ;  /* 0x000000209e007812 */ /* 0x008fce00078efcff */
.L_x_53:
[----:B------:R-:W-:Y:S01]  /*99f0*/  UMOV UR6, UR15 ;  /* 0x0000000f00067c82 */ /* 0x000fe20008000000 */
[----:B------:R-:W-:Y:S01]  /*9a00*/  USHF.L.U32 UR4, UR10, 0x1f, URZ ;  /* 0x0000001f0a047899 */ /* 0x000fe200080006ff */
[----:B------:R-:W-:Y:S01]  /*9a10*/  R2UR UR7, R158 ;  /* 0x000000009e0772ca */ /* 0x000fe200000e0000 */
[----:B------:R-:W-:-:S04]  /*9a20*/  @!UP0 UIADD3 UR6, UPT, UPT, UR12, URZ, URZ ;  /* 0x000000ff0c068290 */ /* 0x000fc8000fffe0ff */
[----:B------:R-:W-:-:S05]  /*9a30*/  MOV R4, UR4 ;  /* 0x0000000400047c02 */ /* 0x000fca0008000f00 */
[----:B------:R-:W1:Y:S02]  /*9a40*/  SYNCS.PHASECHK.TRANS64.TRYWAIT P0, [UR6+0xc0], R4 ;  /* 0x0000c004ff0075a7 */ /* 0x000e640008001106 */
[----:B-1----:R-:W-:Y:S05]  /*9a50*/  @!P0 BRA `(.L_x_51) ;  /* 0x0000004800f88947 */ /* 0x002fea0003800000 */
.L_x_122:
[----:B------:R-:W2:Y:S01]  /*9a60*/  LDTM.x32 R100, tmem[UR7] ;  /* 0x00000007006479ee */ /* 0x000ea200082c0000 */
[----:B------:R-:W-:Y:S01]  /*9a70*/  R2UR UR4, R0 ;  /* 0x00000000000472ca */ /* 0x000fe200000e0000 */
[----:B------:R-:W-:Y:S01]  /*9a80*/  IMAD.MOV.U32 R162, RZ, RZ, 0x3d9df09d ;  /* 0x3d9df09dffa27424 */ /* 0x000fe200078e00ff */
[----:B------:R-:W-:-:S11]  /*9a90*/  R2UR UR7, R157 ;  /* 0x000000009d0772ca */ /* 0x000fd600000e0000 */
[----:B------:R-:W3:Y:S01]  /*9aa0*/  LDTM.x32 R68, tmem[UR4] ;  /* 0x00000004004479ee */ /* 0x000ee200082c0000 */
[----:B------:R-:W-:Y:S01]  /*9ab0*/  R2UR UR4, R3 ;  /* 0x00000000030472ca */ /* 0x000fe200000e0000 */
[----:B------:R-:W4:Y:S01]  /*9ac0*/  LDTM.x32 R36, tmem[UR7] ;  /* 0x00000007002479ee */ /* 0x000f2200082c0000 */
[----:B--2---:R-:W-:Y:S02]  /*9ad0*/  FMNMX3 R134, R160, R100, R101, !PT ;  /* 0x00000064a0867276 */ /* 0x004fe40007800065 */
[----:B------:R-:W-:Y:S02]  /*9ae0*/  FMNMX R133, R102, R103, !PT ;  /* 0x0000006766857209 */ /* 0x000fe40007800000 */
[----:B------:R-:W-:-:S07]  /*9af0*/  FMNMX R132, R104, R105, !PT ;  /* 0x0000006968847209 */ /* 0x000fce0007800000 */
[----:B-1----:R-:W1:Y:S01]  /*9b00*/  LDTM.x32 R4, tmem[UR4] ;  /* 0x00000004000479ee */ /* 0x002e6200082c0000 */
[----:B------:R-:W-:Y:S02]  /*9b10*/  FMNMX R155, R106, R107, !PT ;  /* 0x0000006b6a9b7209 */ /* 0x000fe40007800000 */
        /* <DEDUP_REMOVED lines=12> */
[----:B---3--:R-:W-:Y:S02]  /*9be0*/  FMNMX3 R134, R134, R68, R69, !PT ;  /* 0x0000004486867276 */ /* 0x008fe40007800045 */
        /* <DEDUP_REMOVED lines=15> */
[----:B----4-:R-:W-:-:S02]  /*9ce0*/  FMNMX3 R134, R134, R36, R37, !PT ;  /* 0x0000002486867276 */ /* 0x010fc40007800025 */
        /* <DEDUP_REMOVED lines=15> */
[----:B-1----:R-:W-:Y:S02]  /*9de0*/  FMNMX3 R134, R134, R4, R5, !PT ;  /* 0x0000000486867276 */ /* 0x002fe40007800005 */
        /* <DEDUP_REMOVED lines=15> */
[----:B------:R-:W-:Y:S02]  /*9ee0*/  FMNMX R133, R134, R133, !PT ;  /* 0x0000008586857209 */ /* 0x000fe40007800000 */
[----:B------:R-:W-:Y:S02]  /*9ef0*/  R2UR UR4, R157 ;  /* 0x000000009d0472ca */ /* 0x000fe400000e0000 */
[----:B------:R-:W-:-:S04]  /*9f00*/  FMNMX3 R155, R133, R132, R155, !PT ;  /* 0x00000084859b7276 */ /* 0x000fc8000780009b */
[----:B------:R-:W-:-:S04]  /*9f10*/  FSETP.NEU.AND P0, PT, R155, -INF , PT ;  /* 0xff8000009b00780b */ /* 0x000fc80003f0d000 */
[----:B------:R-:W-:Y:S02]  /*9f20*/  FSEL R161, R155, RZ, P0 ;  /* 0x000000ff9ba17208 */ /* 0x000fe40000000000 */
[----:B------:R-:W-:-:S03]  /*9f30*/  ELECT P0, URZ, PT ;  /* 0x0000000000ff782f */ /* 0x000fc60003800000 */
[----:B------:R-:W-:-:S04]  /*9f40*/  FADD R163, -R161, R160 ;  /* 0x000000a0a1a37221 */ /* 0x000fc80000000100 */
[----:B------:R-:W-:-:S05]  /*9f50*/  FMUL R163, R163, UR5 ;  /* 0x00000005a3a37c20 */ /* 0x000fca0008400000 */
[----:B------:R-:W-:Y:S02]  /*9f60*/  FSETP.GE.AND P1, PT, R163, -8, PT ;  /* 0xc1000000a300780b */ /* 0x000fe40003f26000 */
[----:B------:R-:W1:Y:S02]  /*9f70*/  MUFU.EX2 R163, R163 ;  /* 0x000000a300a37308 */ /* 0x000e640000000800 */
[C---:B------:R-:W-:Y:S02]  /*9f80*/  FSEL R161, R160.reuse, R161, P1 ;  /* 0x000000a1a0a17208 */ /* 0x040fe40000800000 */
[----:B------:R-:W-:-:S03]  /*9f90*/  FSEL R155, R160, R155, P1 ;  /* 0x0000009ba09b7208 */ /* 0x000fc60000800000 */
[----:B------:R-:W-:-:S04]  /*9fa0*/  FFMA R161, -R161, UR5, RZ ;  /* 0x00000005a1a17c23 */ /* 0x000fc800080001ff */
[--C-:B------:R-:W-:Y:S02]  /*9fb0*/  FFMA2 R132, R100.F32x2.HI_LO, UR5.F32, R161.reuse.F32 ;  /* 0x0000000564847c49 */ /* 0x100fe400092000a1 */
[--C-:B------:R-:W-:Y:S02]  /*9fc0*/  FFMA2 R134, R102.F32x2.HI_LO, UR5.F32, R161.reuse.F32 ;  /* 0x0000000566867c49 */ /* 0x100fe400092000a1 */
[--C-:B------:R-:W-:Y:S02]  /*9fd0*/  FFMA2 R136, R104.F32x2.HI_LO, UR5.F32, R161.reuse.F32 ;  /* 0x0000000568887c49 */ /* 0x100fe400092000a1 */
[--C-:B------:R-:W-:Y:S01]  /*9fe0*/  FFMA2 R138, R106.F32x2.HI_LO, UR5.F32, R161.reuse.F32 ;  /* 0x000000056a8a7c49 */ /* 0x100fe200092000a1 */
[----:B------:R-:W-:Y:S01]  /*9ff0*/  MUFU.EX2 R132, R132 ;  /* 0x0000008400847308 */ /* 0x000fe20000000800 */
[----:B------:R-:W-:Y:S02]  /*a000*/  FFMA2 R140, R108.F32x2.HI_LO, UR5.F32, R161.F32 ;  /* 0x000000056c8c7c49 */ /* 0x000fe400092000a1 */
[----:B------:R-:W-:-:S02]  /*a010*/  IMAD.U32 R106, RZ, RZ, UR14 ;  /* 0x0000000eff6a7e24 */ /* 0x000fc4000f8e00ff */
[--C-:B------:R-:W-:Y:S01]  /*a020*/  FFMA2 R142, R110.F32x2.HI_LO, UR5.F32, R161.reuse.F32 ;  /* 0x000000056e8e7c49 */ /* 0x100fe200092000a1 */
[----:B-1----:R-:W-:Y:S01]  /*a030*/  FSEL R163, R163, 1, !P1 ;  /* 0x3f800000a3a37808 */ /* 0x002fe20004800000 */
[--C-:B------:R-:W-:Y:S02]  /*a040*/  FFMA2 R144, R112.F32x2.HI_LO, UR5.F32, R161.reuse.F32 ;  /* 0x0000000570907c49 */ /* 0x100fe400092000a1 */
[----:B------:R-:W-:Y:S02]  /*a050*/  IMAD.U32 R108, RZ, RZ, UR13 ;  /* 0x0000000dff6c7e24 */ /* 0x000fe4000f8e00ff */
[--C-:B------:R-:W-:Y:S01]  /*a060*/  FFMA2 R146, R114.F32x2.HI_LO, UR5.F32, R161.reuse.F32 ;  /* 0x0000000572927c49 */ /* 0x100fe200092000a1 */
[----:B------:R-:W1:Y:S01]  /*a070*/  MUFU.EX2 R133, R133 ;  /* 0x0000008500857308 */ /* 0x000e620000000800 */
[----:B------:R-:W-:Y:S01]  /*a080*/  FFMA2 R116, R116.F32x2.HI_LO, UR5.F32, R161.F32 ;  /* 0x0000000574747c49 */ /* 0x000fe200092000a1 */
[----:B------:R-:W-:Y:S01]  /*a090*/  LOP3.LUT R106, R106, 0x7f, R159, 0xf8, !PT ;  /* 0x0000007f6a6a7812 */ /* 0x000fe200078ef89f */
[----:B------:R-:W-:-:S02]  /*a0a0*/  FFMA2 R118, R118.F32x2.HI_LO, UR5.F32, R161.F32 ;  /* 0x0000000576767c49 */ /* 0x000fc400092000a1 */
[--C-:B------:R-:W-:Y:S01]  /*a0b0*/  FFMA2 R120, R120.F32x2.HI_LO, UR5.F32, R161.reuse.F32 ;  /* 0x0000000578787c49 */ /* 0x100fe200092000a1 */
[----:B------:R-:W-:Y:S01]  /*a0c0*/  LEA R106, R106, UR12, 0x2 ;  /* 0x0000000c6a6a7c11 */ /* 0x000fe2000f8e10ff */
[--C-:B------:R-:W-:Y:S01]  /*a0d0*/  FFMA2 R122, R122.F32x2.HI_LO, UR5.F32, R161.reuse.F32 ;  /* 0x000000057a7a7c49 */ /* 0x100fe200092000a1 */
[----:B------:R-:W-:Y:S01]  /*a0e0*/  MUFU.EX2 R134, R134 ;  /* 0x0000008600867308 */ /* 0x000fe20000000800 */
[--C-:B------:R-:W-:Y:S02]  /*a0f0*/  FFMA2 R124, R124.F32x2.HI_LO, UR5.F32, R161.reuse.F32 ;  /* 0x000000057c7c7c49 */ /* 0x100fe400092000a1 */
[--C-:B------:R-:W-:Y:S01]  /*a100*/  FFMA2 R126, R126.F32x2.HI_LO, UR5.F32, R161.reuse.F32 ;  /* 0x000000057e7e7c49 */ /* 0x100fe200092000a1 */
[----:B------:R2:W-:Y:S01]  /*a110*/  STS [R106+0x18c], R163 ;  /* 0x00018ca36a007388 */ /* 0x0005e20000000800 */
[--C-:B------:R-:W-:Y:S02]  /*a120*/  FFMA2 R128, R128.F32x2.HI_LO, UR5.F32, R161.reuse.F32 ;  /* 0x0000000580807c49 */ /* 0x100fe400092000a1 */
[--C-:B------:R-:W-:Y:S01]  /*a130*/  FFMA2 R130, R130.F32x2.HI_LO, UR5.F32, R161.reuse.F32 ;  /* 0x0000000582827c49 */ /* 0x100fe200092000a1 */
[----:B------:R-:W3:Y:S01]  /*a140*/  MUFU.EX2 R135, R135 ;  /* 0x0000008700877308 */ /* 0x000ee20000000800 */
[--C-:B------:R-:W-:Y:S01]  /*a150*/  FFMA2 R152, R72.F32x2.HI_LO, UR5.F32, R161.reuse.F32 ;  /* 0x0000000548987c49 */ /* 0x100fe200092000a1 */
[----:B-1----:R-:W-:Y:S01]  /*a160*/  F2FP.F16.F32.PACK_AB R100, R133, R132 ;  /* 0x000000848564723e */ /* 0x002fe200000000ff */
[----:B------:R-:W-:-:S02]  /*a170*/  FFMA2 R148, R68.F32x2.HI_LO, UR5.F32, R161.F32 ;  /* 0x0000000544947c49 */ /* 0x000fc400092000a1 */
[--C-:B------:R-:W-:Y:S02]  /*a180*/  FFMA2 R72, R82.F32x2.HI_LO, UR5.F32, R161.reuse.F32 ;  /* 0x0000000552487c49 */ /* 0x100fe400092000a1 */
[--C-:B------:R-:W-:Y:S01]  /*a190*/  FFMA2 R68, R74.F32x2.HI_LO, UR5.F32, R161.reuse.F32 ;  /* 0x000000054a447c49 */ /* 0x100fe200092000a1 */
[----:B------:R-:W-:Y:S01]  /*a1a0*/  MUFU.EX2 R136, R136 ;  /* 0x0000008800887308 */ /* 0x000fe20000000800 */
[--C-:B------:R-:W-:Y:S01]  /*a1b0*/  FFMA2 R74, R80.F32x2.HI_LO, UR5.F32, R161.reuse.F32 ;  /* 0x00000005504a7c49 */ /* 0x100fe200092000a1 */
[----:B------:R-:W-:Y:S01]  /*a1c0*/  FMNMX R72, R72, -127, !PT ;  /* 0xc2fe000048487809 */ /* 0x000fe20007800000 */
[--C-:B------:R-:W-:Y:S01]  /*a1d0*/  FFMA2 R150, R70.F32x2.HI_LO, UR5.F32, R161.reuse.F32 ;  /* 0x0000000546967c49 */ /* 0x100fe200092000a1 */
[----:B------:R-:W-:Y:S01]  /*a1e0*/  FMNMX R73, R73, -127, !PT ;  /* 0xc2fe000049497809 */ /* 0x000fe20007800000 */
[--C-:B------:R-:W-:Y:S01]  /*a1f0*/  FFMA2 R70, R96.F32x2.HI_LO, UR5.F32, R161.reuse.F32 ;  /* 0x0000000560467c49 */ /* 0x100fe200092000a1 */
[----:B------:R-:W-:Y:S01]  /*a200*/  FMNMX R74, R74, -127, !PT ;  /* 0xc2fe00004a4a7809 */ /* 0x000fe20007800000 */
[--C-:B------:R-:W-:Y:S01]  /*a210*/  FFMA2 R84, R84.F32x2.HI_LO, UR5.F32, R161.reuse.F32 ;  /* 0x0000000554547c49 */ /* 0x100fe200092000a1 */
[----:B------:R-:W1:Y:S01]  /*a220*/  MUFU.EX2 R137, R137 ;  /* 0x0000008900897308 */ /* 0x000e620000000800 */
[----:B---3--:R-:W-:Y:S01]  /*a230*/  F2FP.F16.F32.PACK_AB R101, R135, R134 ;  /* 0x000000868765723e */ /* 0x008fe200000000ff */
[--C-:B------:R-:W-:Y:S01]  /*a240*/  FFMA2 R86, R86.F32x2.HI_LO, UR5.F32, R161.reuse.F32 ;  /* 0x0000000556567c49 */ /* 0x100fe200092000a1 */
[----:B------:R-:W-:Y:S01]  /*a250*/  FMNMX R75, R75, -127, !PT ;  /* 0xc2fe00004b4b7809 */ /* 0x000fe20007800000 */
[--C-:B------:R-:W-:Y:S01]  /*a260*/  FFMA2 R88, R88.F32x2.HI_LO, UR5.F32, R161.reuse.F32 ;  /* 0x0000000558587c49 */ /* 0x100fe200092000a1 */
[----:B------:R-:W-:Y:S01]  /*a270*/  FMNMX R70, R70, -127, !PT ;  /* 0xc2fe000046467809 */ /* 0x000fe20007800000 */
[--C-:B------:R-:W-:Y:S01]  /*a280*/  FFMA2 R90, R90.F32x2.HI_LO, UR5.F32, R161.reuse.F32 ;  /* 0x000000055a5a7c49 */ /* 0x100fe200092000a1 */
[----:B------:R-:W-:Y:S01]  /*a290*/  FMNMX R71, R71, -127, !PT ;  /* 0xc2fe000047477809 */ /* 0x000fe20007800000 */
[----:B------:R-:W-:Y:S01]  /*a2a0*/  MUFU.EX2 R138, R138 ;  /* 0x0000008a008a7308 */ /* 0x000fe20000000800 */
[----:B------:R-:W-:-:S02]  /*a2b0*/  FFMA2 R92, R92.F32x2.HI_LO, UR5.F32, R161.F32 ;  /* 0x000000055c5c7c49 */ /* 0x000fc400092000a1 */
[--C-:B------:R-:W-:Y:S02]  /*a2c0*/  FFMA2 R52, R52.F32x2.HI_LO, UR5.F32, R161.reuse.F32 ;  /* 0x0000000534347c49 */ /* 0x100fe400092000a1 */
[----:B------:R-:W-:Y:S02]  /*a2d0*/  FADD2.RM R96, R70.F32x2.HI_LO, 12582912 ;  /* 0x4b4000004660744b */ /* 0x000fe40000204000 */
[--C-:B------:R-:W-:Y:S01]  /*a2e0*/  FFMA2 R54, R54.F32x2.HI_LO, UR5.F32, R161.reuse.F32 ;  /* 0x0000000536367c49 */ /* 0x100fe200092000a1 */
[----:B------:R-:W3:Y:S01]  /*a2f0*/  MUFU.EX2 R139, R139 ;  /* 0x0000008b008b7308 */ /* 0x000ee20000000800 */
[----:B-1----:R-:W-:Y:S01]  /*a300*/  F2FP.F16.F32.PACK_AB R102, R137, R136 ;  /* 0x000000888966723e */ /* 0x002fe200000000ff */
        /* <DEDUP_REMOVED lines=15> */
[----:B------:R-:W-:-:S05]  /*a400*/  FFMA2 R10, R10.F32x2.HI_LO, UR5.F32, R161.F32 ;  /* 0x000000050a0a7c49 */ /* 0x000fca00092000a1 */
[----:B------:R-:W3:Y:S01]  /*a410*/  MUFU.EX2 R143, R143 ;  /* 0x0000008f008f7308 */ /* 0x000ee20000000800 */
[----:B-1----:R-:W-:-:S07]  /*a420*/  F2FP.F16.F32.PACK_AB R104, R141, R140 ;  /* 0x0000008c8d68723e */ /* 0x002fce00000000ff */
[----:B------:R-:W-:Y:S08]  /*a430*/  MUFU.EX2 R144, R144 ;  /* 0x0000009000907308 */ /* 0x000ff00000000800 */
[----:B------:R-:W2:Y:S01]  /*a440*/  MUFU.EX2 R145, R145 ;  /* 0x0000009100917308 */ /* 0x000ea20000000800 */
[----:B---3--:R-:W-:-:S07]  /*a450*/  F2FP.F16.F32.PACK_AB R105, R143, R142 ;  /* 0x0000008e8f69723e */ /* 0x008fce00000000ff */
[----:B------:R-:W-:Y:S08]  /*a460*/  MUFU.EX2 R146, R146 ;  /* 0x0000009200927308 */ /* 0x000ff00000000800 */
[----:B------:R-:W1:Y:S01]  /*a470*/  MUFU.EX2 R147, R147 ;  /* 0x0000009300937308 */ /* 0x000e620000000800 */
[----:B--2---:R-:W-:-:S07]  /*a480*/  F2FP.F16.F32.PACK_AB R106, R145, R144 ;  /* 0x00000090916a723e */ /* 0x004fce00000000ff */
[----:B------:R-:W-:Y:S08]  /*a490*/  MUFU.EX2 R116, R116 ;  /* 0x0000007400747308 */ /* 0x000ff00000000800 */
[----:B------:R-:W2:Y:S01]  /*a4a0*/  MUFU.EX2 R117, R117 ;  /* 0x0000007500757308 */ /* 0x000ea20000000800 */
[----:B------:R2:W-:Y:S06]  /*a4b0*/  BAR.ARV R108, 0x40 ;  /* 0x0001006c0000751d */ /* 0x0005ec0000002000 */
[----:B-1----:R-:W-:Y:S01]  /*a4c0*/  F2FP.F16.F32.PACK_AB R107, R147, R146 ;  /* 0x00000092936b723e */ /* 0x002fe200000000ff */
[----:B------:R-:W-:Y:S08]  /*a4d0*/  MUFU.EX2 R118, R118 ;  /* 0x0000007600767308 */ /* 0x000ff00000000800 */
[----:B------:R-:W1:Y:S08]  /*a4e0*/  MUFU.EX2 R119, R119 ;  /* 0x0000007700777308 */ /* 0x000e700000000800 */
[----:B------:R-:W-:Y:S01]  /*a4f0*/  MUFU.EX2 R120, R120 ;  /* 0x0000007800787308 */ /* 0x000fe20000000800 */
[----:B--2---:R-:W-:-:S07]  /*a500*/  F2FP.F16.F32.PACK_AB R108, R117, R116 ;  /* 0x00000074756c723e */ /* 0x004fce00000000ff */
        /* <DEDUP_REMOVED lines=18> */
[----:B------:R-:W-:Y:S01]  /*a630*/  MUFU.EX2 R149, R149 ;  /* 0x0000009500957308 */ /* 0x000fe20000000800 */
[----:B-1----:R-:W-:-:S04]  /*a640*/  F2FP.F16.F32.PACK_AB R115, R131, R130 ;  /* 0x000000828373723e */ /* 0x002fc800000000ff */
[----:B------:R1:W-:Y:S01]  /*a650*/  STTM.x16 tmem[UR4], R100 ;  /* 0x00000064000079ed */ /* 0x0003e20008240004 */
[----:B------:R-:W-:Y:S02]  /*a660*/  R2UR UR4, R154 ;  /* 0x000000009a0472ca */ /* 0x000fe400000e0000 */
[----:B------:R-:W-:Y:S08]  /*a670*/  MUFU.EX2 R150, R150 ;  /* 0x0000009600967308 */ /* 0x000ff00000000800 */
[----:B------:R-:W-:Y:S08]  /*a680*/  MUFU.EX2 R151, R151 ;  /* 0x0000009700977308 */ /* 0x000ff00000000800 */
[----:B------:R-:W-:Y:S08]  /*a690*/  MUFU.EX2 R152, R152 ;  /* 0x0000009800987308 */ /* 0x000ff00000000800 */
[----:B------:R-:W-:Y:S08]  /*a6a0*/  MUFU.EX2 R153, R153 ;  /* 0x0000009900997308 */ /* 0x000ff00000000800 */
[----:B------:R-:W-:Y:S08]  /*a6b0*/  MUFU.EX2 R84, R84 ;  /* 0x0000005400547308 */ /* 0x000ff00000000800 */
[----:B------:R-:W-:Y:S08]  /*a6c0*/  MUFU.EX2 R85, R85 ;  /* 0x0000005500557308 */ /* 0x000ff00000000800 */
[----:B------:R-:W-:Y:S01]  /*a6d0*/  MUFU.EX2 R86, R86 ;  /* 0x0000005600567308 */ /* 0x000fe20000000800 */
[----:B-1----:R-:W-:-:S02]  /*a6e0*/  FADD2.RM R106, R72.F32x2.HI_LO, 12582912 ;  /* 0x4b400000486a744b */ /* 0x002fc40000204000 */
[----:B------:R-:W-:Y:S02]  /*a6f0*/  FADD2.RM R108, R74.F32x2.HI_LO, 12582912 ;  /* 0x4b4000004a6c744b */ /* 0x000fe40000204000 */
[----:B------:R-:W-:-:S03]  /*a700*/  FFMA2 R102, R76.F32x2.HI_LO, UR5.F32, R161.F32 ;  /* 0x000000054c667c49 */ /* 0x000fc600092000a1 */
[----:B------:R-:W-:Y:S01]  /*a710*/  MUFU.EX2 R100, R68 ;  /* 0x0000004400647308 */ /* 0x000fe20000000800 */
[----:B------:R-:W-:Y:S02]  /*a720*/  FADD2 R76, R108.F32x2.HI_LO, -12582912 ;  /* 0xcb4000006c4c744b */ /* 0x000fe40000200000 */
[----:B------:R-:W-:Y:S02]  /*a730*/  FFMA2 R104, R78.F32x2.HI_LO, UR5.F32, R161.F32 ;  /* 0x000000054e687c49 */ /* 0x000fe400092000a1 */
[----:B------:R-:W-:Y:S02]  /*a740*/  FADD2 R74, R74.F32x2.HI_LO, -R76.F32x2.HI_LO ;  /* 0x8000004c4a4a724b */ /* 0x000fe40000000000 */
[--C-:B------:R-:W-:Y:S01]  /*a750*/  FFMA2 R76, R98.F32x2.HI_LO, UR5.F32, R161.reuse.F32 ;  /* 0x00000005624c7c49 */ /* 0x100fe200092000a1 */
[----:B------:R1:W-:Y:S01]  /*a760*/  MUFU.EX2 R101, R69 ;  /* 0x0000004500657308 */ /* 0x0003e20000000800 */
[--C-:B------:R-:W-:Y:S02]  /*a770*/  FFMA2 R98, R94.F32x2.HI_LO, UR5.F32, R161.reuse.F32 ;  /* 0x000000055e627c49 */ /* 0x100fe400092000a1 */
[--C-:B------:R-:W-:Y:S01]  /*a780*/  FFMA2 R110, R36.F32x2.HI_LO, UR5.F32, R161.reuse.F32 ;  /* 0x00000005246e7c49 */ /* 0x100fe200092000a1 */
[----:B------:R-:W-:Y:S01]  /*a790*/  FMNMX R76, R76, -127, !PT ;  /* 0xc2fe00004c4c7809 */ /* 0x000fe20007800000 */
[--C-:B------:R-:W-:Y:S01]  /*a7a0*/  FFMA2 R36, R42.F32x2.HI_LO, UR5.F32, R161.reuse.F32 ;  /* 0x000000052a247c49 */ /* 0x100fe200092000a1 */
[----:B------:R-:W-:Y:S01]  /*a7b0*/  FMNMX R77, R77, -127, !PT ;  /* 0xc2fe00004d4d7809 */ /* 0x000fe20007800000 */
[--C-:B------:R-:W-:Y:S01]  /*a7c0*/  FFMA2 R42, R48.F32x2.HI_LO, UR5.F32, R161.reuse.F32 ;  /* 0x00000005302a7c49 */ /* 0x100fe200092000a1 */
[----:B------:R-:W-:Y:S01]  /*a7d0*/  MUFU.EX2 R102, R102 ;  /* 0x0000006600667308 */ /* 0x000fe20000000800 */
[----:B------:R-:W-:-:S02]  /*a7e0*/  FFMA2 R114, R40.F32x2.HI_LO, UR5.F32, R161.F32 ;  /* 0x0000000528727c49 */ /* 0x000fc400092000a1 */
[--C-:B------:R-:W-:Y:S01]  /*a7f0*/  FFMA2 R40, R50.F32x2.HI_LO, UR5.F32, R161.reuse.F32 ;  /* 0x0000000532287c49 */ /* 0x100fe200092000a1 */
[----:B------:R-:W-:Y:S01]  /*a800*/  FMNMX R42, R42, -127, !PT ;  /* 0xc2fe00002a2a7809 */ /* 0x000fe20007800000 */
[--C-:B------:R-:W-:Y:S01]  /*a810*/  FFMA2 R112, R38.F32x2.HI_LO, UR5.F32, R161.reuse.F32 ;  /* 0x0000000526707c49 */ /* 0x100fe200092000a1 */
[----:B------:R-:W-:Y:S01]  /*a820*/  FMNMX R43, R43, -127, !PT ;  /* 0xc2fe00002b2b7809 */ /* 0x000fe20007800000 */
[----:B------:R-:W-:Y:S01]  /*a830*/  FFMA2 R38, R64.F32x2.HI_LO, UR5.F32, R161.F32 ;  /* 0x0000000540267c49 */ /* 0x000fe200092000a1 */
[----:B------:R-:W2:Y:S01]  /*a840*/  MUFU.EX2 R103, R103 ;  /* 0x0000006700677308 */ /* 0x000ea20000000800 */
[----:B-1----:R-:W-:Y:S01]  /*a850*/  FADD2 R68, R106.F32x2.HI_LO, -12582912 ;  /* 0xcb4000006a44744b */ /* 0x002fe20000200000 */
[----:B------:R-:W-:Y:S02]  /*a860*/  FMNMX R40, R40, -127, !PT ;  /* 0xc2fe000028287809 */ /* 0x000fe40007800000 */
[----:B------:R-:W-:Y:S01]  /*a870*/  FMNMX R41, R41, -127, !PT ;  /* 0xc2fe000029297809 */ /* 0x000fe20007800000 */
[----:B------:R-:W-:Y:S01]  /*a880*/  FADD2 R72, R72.F32x2.HI_LO, -R68.F32x2.HI_LO ;  /* 0x800000444848724b */ /* 0x000fe20000000000 */
[----:B------:R-:W-:Y:S01]  /*a890*/  FMNMX R38, R38, -127, !PT ;  /* 0xc2fe000026267809 */ /* 0x000fe20007800000 */
[----:B------:R-:W-:Y:S01]  /*a8a0*/  FADD2 R68, R96.F32x2.HI_LO, -12582912 ;  /* 0xcb4000006044744b */ /* 0x000fe20000200000 */
[----:B------:R-:W-:Y:S01]  /*a8b0*/  MUFU.EX2 R104, R104 ;  /* 0x0000006800687308 */ /* 0x000fe20000000800 */
[----:B------:R-:W-:-:S02]  /*a8c0*/  FMNMX R39, R39, -127, !PT ;  /* 0xc2fe000027277809 */ /* 0x000fc40007800000 */
[----:B------:R-:W-:Y:S02]  /*a8d0*/  FADD2 R70, R70.F32x2.HI_LO, -R68.F32x2.HI_LO ;  /* 0x800000444646724b */ /* 0x000fe40000000000 */
[----:B------:R-:W-:Y:S02]  /*a8e0*/  FFMA2 R68, R74.F32x2.HI_LO, R162.F32, 0.22756439447402954102 ;  /* 0x3e6906a44a447449 */ /* 0x000fe400012000a2 */
[----:B------:R-:W-:Y:S01]  /*a8f0*/  FADD2.RM R64, R38.F32x2.HI_LO, 12582912 ;  /* 0x4b4000002640744b */ /* 0x000fe20000204000 */
[----:B------:R-:W1:Y:S01]  /*a900*/  MUFU.EX2 R105, R105 ;  /* 0x0000006900697308 */ /* 0x000e620000000800 */
[----:B------:R-:W-:-:S04]  /*a910*/  FFMA2 R68, R68.F32x2.HI_LO, R74.F32x2.HI_LO, 0.69514614343643188477 ;  /* 0x3f31f51944447449 */ /* 0x000fc8000020004a */
[----:B------:R-:W-:Y:S02]  /*a920*/  FFMA2 R74, R68.F32x2.HI_LO, R74.F32x2.HI_LO, 1 ;  /* 0x3f800000444a7449 */ /* 0x000fe4000020004a */
[----:B------:R-:W-:Y:S01]  /*a930*/  FFMA2 R68, R72.F32x2.HI_LO, R162.F32, 0.22756439447402954102 ;  /* 0x3e6906a448447449 */ /* 0x000fe200012000a2 */
[----:B------:R-:W-:Y:S01]  /*a940*/  MUFU.EX2 R87, R87 ;  /* 0x0000005700577308 */ /* 0x000fe20000000800 */
[----:B------:R-:W-:Y:S02]  /*a950*/  IMAD R108, R108, 0x800000, R74 ;  /* 0x008000006c6c7824 */ /* 0x000fe400078e024a */
[-C--:B------:R-:W-:Y:S02]  /*a960*/  FFMA2 R68, R68.F32x2.HI_LO, R72.reuse.F32x2.HI_LO, 0.69514614343643188477 ;  /* 0x3f31f51944447449 */ /* 0x080fe40000200048 */
[----:B------:R-:W-:Y:S02]  /*a970*/  IMAD R109, R109, 0x800000, R75 ;  /* 0x008000006d6d7824 */ /* 0x000fe400078e024b */
[----:B------:R-:W-:Y:S01]  /*a980*/  FFMA2 R72, R68.F32x2.HI_LO, R72.F32x2.HI_LO, 1 ;  /* 0x3f80000044487449 */ /* 0x000fe20000200048 */
[----:B------:R-:W-:Y:S01]  /*a990*/  MUFU.EX2 R88, R88 ;  /* 0x0000005800587308 */ /* 0x000fe20000000800 */
[----:B------:R-:W-:Y:S01]  /*a9a0*/  FFMA2 R68, R70.F32x2.HI_LO, R162.F32, 0.22756439447402954102 ;  /* 0x3e6906a446447449 */ /* 0x000fe200012000a2 */
[----:B------:R-:W-:Y:S01]  /*a9b0*/  F2FP.F16.F32.PACK_AB R74, R109, R108 ;  /* 0x0000006c6d4a723e */ /* 0x000fe200000000ff */
[----:B------:R-:W-:Y:S01]  /*a9c0*/  IMAD R106, R106, 0x800000, R72 ;  /* 0x008000006a6a7824 */ /* 0x000fe200078e0248 */
[----:B--2---:R-:W-:Y:S01]  /*a9d0*/  F2FP.F16.F32.PACK_AB R72, R103, R102 ;  /* 0x000000666748723e */ /* 0x004fe200000000ff */
[----:B------:R-:W-:-:S02]  /*a9e0*/  FFMA2 R68, R68.F32x2.HI_LO, R70.F32x2.HI_LO, 0.69514614343643188477 ;  /* 0x3f31f51944447449 */ /* 0x000fc40000200046 */
[----:B------:R-:W-:Y:S01]  /*a9f0*/  IMAD R107, R107, 0x800000, R73 ;  /* 0x008000006b6b7824 */ /* 0x000fe200078e0249 */
[----:B-1----:R-:W-:Y:S01]  /*aa00*/  F2FP.F16.F32.PACK_AB R73, R105, R104 ;  /* 0x000000686949723e */ /* 0x002fe200000000ff */
[----:B------:R-:W1:Y:S01]  /*aa10*/  MUFU.EX2 R89, R89 ;  /* 0x0000005900597308 */ /* 0x000e620000000800 */
[----:B------:R-:W-:Y:S02]  /*aa20*/  FFMA2 R70, R68.F32x2.HI_LO, R70.F32x2.HI_LO, 1 ;  /* 0x3f80000044467449 */ /* 0x000fe40000200046 */
[----:B------:R-:W-:Y:S01]  /*aa30*/  FADD2.RM R68, R76.F32x2.HI_LO, 12582912 ;  /* 0x4b4000004c44744b */ /* 0x000fe20000204000 */
[----:B------:R-:W-:Y:S01]  /*aa40*/  F2FP.F16.F32.PACK_AB R75, R107, R106 ;  /* 0x0000006a6b4b723e */ /* 0x000fe200000000ff */
[----:B------:R-:W-:Y:S01]  /*aa50*/  IMAD R96, R96, 0x800000, R70 ;  /* 0x0080000060607824 */ /* 0x000fe200078e0246 */
[----:B------:R-:W-:Y:S01]  /*aa60*/  F2FP.F16.F32.PACK_AB R70, R153, R152 ;  /* 0x000000989946723e */ /* 0x000fe200000000ff */
[----:B------:R-:W-:Y:S01]  /*aa70*/  FADD2 R78, R68.F32x2.HI_LO, -12582912 ;  /* 0xcb400000444e744b */ /* 0x000fe20000200000 */
[----:B------:R-:W-:Y:S01]  /*aa80*/  MUFU.EX2 R90, R90 ;  /* 0x0000005a005a7308 */ /* 0x000fe20000000800 */
[----:B------:R-:W-:Y:S01]  /*aa90*/  IMAD R97, R97, 0x800000, R71 ;  /* 0x0080000061617824 */ /* 0x000fe200078e0247 */
[----:B------:R-:W-:Y:S01]  /*aaa0*/  F2FP.F16.F32.PACK_AB R71, R101, R100 ;  /* 0x000000646547723e */ /* 0x000fe200000000ff */
[----:B------:R-:W-:-:S03]  /*aab0*/  FADD2 R76, R76.F32x2.HI_LO, -R78.F32x2.HI_LO ;  /* 0x8000004e4c4c724b */ /* 0x000fc60000000000 */
[----:B------:R-:W-:Y:S01]  /*aac0*/  F2FP.F16.F32.PACK_AB R82, R97, R96 ;  /* 0x000000606152723e */ /* 0x000fe200000000ff */
[----:B------:R-:W-:Y:S01]  /*aad0*/  FFMA2 R78, R76.F32x2.HI_LO, R162.F32, 0.22756439447402954102 ;  /* 0x3e6906a44c4e7449 */ /* 0x000fe200012000a2 */
[----:B------:R-:W2:Y:S03]  /*aae0*/  MUFU.EX2 R91, R91 ;  /* 0x0000005b005b7308 */ /* 0x000ea60000000800 */
[----:B------:R-:W-:-:S04]  /*aaf0*/  FFMA2 R78, R78.F32x2.HI_LO, R76.F32x2.HI_LO, 0.69514614343643188477 ;  /* 0x3f31f5194e4e7449 */ /* 0x000fc8000020004c */
[----:B------:R-:W-:Y:S01]  /*ab00*/  FFMA2 R76, R78.F32x2.HI_LO, R76.F32x2.HI_LO, 1 ;  /* 0x3f8000004e4c7449 */ /* 0x000fe2000020004c */
[----:B------:R-:W-:Y:S01]  /*ab10*/  MUFU.EX2 R92, R92 ;  /* 0x0000005c005c7308 */ /* 0x000fe20000000800 */
[----:B-1----:R-:W-:Y:S02]  /*ab20*/  F2FP.F16.F32.PACK_AB R78, R89, R88 ;  /* 0x00000058594e723e */ /* 0x002fe400000000ff */
[----:B------:R-:W-:Y:S01]  /*ab30*/  IMAD R94, R68, 0x800000, R76 ;  /* 0x00800000445e7824 */ /* 0x000fe200078e024c */
[----:B------:R-:W-:Y:S01]  /*ab40*/  F2FP.F16.F32.PACK_AB R68, R149, R148 ;  /* 0x000000949544723e */ /* 0x000fe200000000ff */
[----:B------:R-:W-:Y:S01]  /*ab50*/  IMAD R95, R69, 0x800000, R77 ;  /* 0x00800000455f7824 */ /* 0x000fe200078e024d */
[----:B------:R-:W-:Y:S02]  /*ab60*/  F2FP.F16.F32.PACK_AB R69, R151, R150 ;  /* 0x000000969745723e */ /* 0x000fe400000000ff */
[----:B------:R-:W1:Y:S01]  /*ab70*/  MUFU.EX2 R93, R93 ;  /* 0x0000005d005d7308 */ /* 0x000e620000000800 */
[----:B------:R-:W-:-:S02]  /*ab80*/  F2FP.F16.F32.PACK_AB R76, R85, R84 ;  /* 0x00000054554c723e */ /* 0x000fc400000000ff */
[----:B------:R-:W-:Y:S02]  /*ab90*/  F2FP.F16.F32.PACK_AB R77, R87, R86 ;  /* 0x00000056574d723e */ /* 0x000fe400000000ff */
[----:B--2---:R-:W-:Y:S02]  /*aba0*/  F2FP.F16.F32.PACK_AB R79, R91, R90 ;  /* 0x0000005a5b4f723e */ /* 0x004fe400000000ff */
[----:B------:R-:W-:Y:S01]  /*abb0*/  F2FP.F16.F32.PACK_AB R83, R95, R94 ;  /* 0x0000005e5f53723e */ /* 0x000fe200000000ff */
[----:B------:R-:W-:Y:S08]  /*abc0*/  MUFU.EX2 R98, R98 ;  /* 0x0000006200627308 */ /* 0x000ff00000000800 */
[----:B------:R-:W2:Y:S01]  /*abd0*/  MUFU.EX2 R99, R99 ;  /* 0x0000006300637308 */ /* 0x000ea20000000800 */
[----:B-1----:R-:W-:-:S07]  /*abe0*/  F2FP.F16.F32.PACK_AB R80, R93, R92 ;  /* 0x0000005c5d50723e */ /* 0x002fce00000000ff */
[----:B------:R-:W-:Y:S08]  /*abf0*/  MUFU.EX2 R110, R110 ;  /* 0x0000006e006e7308 */ /* 0x000ff00000000800 */
[----:B------:R-:W-:Y:S01]  /*ac00*/  MUFU.EX2 R111, R111 ;  /* 0x0000006f006f7308 */ /* 0x000fe20000000800 */
[----:B--2---:R-:W-:-:S04]  /*ac10*/  F2FP.F16.F32.PACK_AB R81, R99, R98 ;  /* 0x000000626351723e */ /* 0x004fc800000000ff */
        /* <DEDUP_REMOVED lines=13> */
[--C-:B------:R-:W-:Y:S02]  /*acf0*/  FFMA2 R44, R66.F32x2.HI_LO, UR5.F32, R161.reuse.F32 ;  /* 0x00000005422c7c49 */ /* 0x100fe400092000a1 */
[--C-:B------:R-:W-:Y:S02]  /*ad00*/  FFMA2 R72, R46.F32x2.HI_LO, UR5.F32, R161.reuse.F32 ;  /* 0x000000052e487c49 */ /* 0x100fe400092000a1 */
[--C-:B------:R-:W-:Y:S01]  /*ad10*/  FFMA2 R66, R62.F32x2.HI_LO, UR5.F32, R161.reuse.F32 ;  /* 0x000000053e427c49 */ /* 0x100fe200092000a1 */
[----:B------:R-:W-:Y:S01]  /*ad20*/  FMNMX R44, R44, -127, !PT ;  /* 0xc2fe00002c2c7809 */ /* 0x000fe20007800000 */
[--C-:B------:R-:W-:Y:S01]  /*ad30*/  FFMA2 R78, R4.F32x2.HI_LO, UR5.F32, R161.reuse.F32 ;  /* 0x00000005044e7c49 */ /* 0x100fe200092000a1 */
[----:B------:R1:W-:Y:S01]  /*ad40*/  MUFU.EX2 R69, R37 ;  /* 0x0000002500457308 */ /* 0x0003e20000000800 */
[----:B------:R-:W-:Y:S01]  /*ad50*/  FMNMX R45, R45, -127, !PT ;  /* 0xc2fe00002d2d7809 */ /* 0x000fe20007800000 */
[----:B------:R-:W-:-:S02]  /*ad60*/  FFMA2 R80, R6.F32x2.HI_LO, UR5.F32, R161.F32 ;  /* 0x0000000506507c49 */ /* 0x000fc400092000a1 */
[----:B------:R-:W-:-:S04]  /*ad70*/  FFMA2 R82, R8.F32x2.HI_LO, UR5.F32, R161.F32 ;  /* 0x0000000508527c49 */ /* 0x000fc800092000a1 */
[----:B------:R-:W-:Y:S08]  /*ad80*/  MUFU.EX2 R70, R70 ;  /* 0x0000004600467308 */ /* 0x000ff00000000800 */
[----:B------:R-:W2:Y:S01]  /*ad90*/  MUFU.EX2 R71, R71 ;  /* 0x0000004700477308 */ /* 0x000ea20000000800 */
[----:B-1----:R-:W-:-:S04]  /*ada0*/  FADD2 R36, R76.F32x2.HI_LO, -12582912 ;  /* 0xcb4000004c24744b */ /* 0x002fc80000200000 */
[----:B------:R-:W-:Y:S02]  /*adb0*/  FADD2 R42, R42.F32x2.HI_LO, -R36.F32x2.HI_LO ;  /* 0x800000242a2a724b */ /* 0x000fe40000000000 */
[----:B------:R-:W-:Y:S01]  /*adc0*/  FADD2 R36, R74.F32x2.HI_LO, -12582912 ;  /* 0xcb4000004a24744b */ /* 0x000fe20000200000 */
[----:B------:R-:W-:Y:S03]  /*add0*/  MUFU.EX2 R72, R72 ;  /* 0x0000004800487308 */ /* 0x000fe60000000800 */
[----:B------:R-:W-:Y:S02]  /*ade0*/  FADD2 R40, R40.F32x2.HI_LO, -R36.F32x2.HI_LO ;  /* 0x800000242828724b */ /* 0x000fe40000000000 */
[----:B------:R-:W-:-:S03]  /*adf0*/  FADD2 R36, R64.F32x2.HI_LO, -12582912 ;  /* 0xcb4000004024744b */ /* 0x000fc60000200000 */
[----:B------:R-:W1:Y:S01]  /*ae00*/  MUFU.EX2 R73, R73 ;  /* 0x0000004900497308 */ /* 0x000e620000000800 */
[----:B------:R-:W-:Y:S02]  /*ae10*/  FADD2 R38, R38.F32x2.HI_LO, -R36.F32x2.HI_LO ;  /* 0x800000242626724b */ /* 0x000fe40000000000 */
[----:B------:R-:W-:-:S04]  /*ae20*/  FFMA2 R36, R42.F32x2.HI_LO, R162.F32, 0.22756439447402954102 ;  /* 0x3e6906a42a247449 */ /* 0x000fc800012000a2 */
[-C--:B------:R-:W-:Y:S01]  /*ae30*/  FFMA2 R36, R36.F32x2.HI_LO, R42.reuse.F32x2.HI_LO, 0.69514614343643188477 ;  /* 0x3f31f51924247449 */ /* 0x080fe2000020002a */
[----:B------:R-:W3:Y:S03]  /*ae40*/  MUFU.EX2 R55, R55 ;  /* 0x0000003700377308 */ /* 0x000ee60000000800 */
[----:B------:R-:W-:Y:S02]  /*ae50*/  FFMA2 R42, R36.F32x2.HI_LO, R42.F32x2.HI_LO, 1 ;  /* 0x3f800000242a7449 */ /* 0x000fe4000020002a */
[----:B------:R-:W-:Y:S02]  /*ae60*/  FFMA2 R36, R40.F32x2.HI_LO, R162.F32, 0.22756439447402954102 ;  /* 0x3e6906a428247449 */ /* 0x000fe400012000a2 */
[----:B------:R-:W-:Y:S01]  /*ae70*/  IMAD R76, R76, 0x800000, R42 ;  /* 0x008000004c4c7824 */ /* 0x000fe200078e022a */
[----:B------:R-:W-:Y:S01]  /*ae80*/  MUFU.EX2 R56, R56 ;  /* 0x0000003800387308 */ /* 0x000fe20000000800 */
[----:B------:R-:W-:-:S02]  /*ae90*/  FFMA2 R36, R36.F32x2.HI_LO, R40.F32x2.HI_LO, 0.69514614343643188477 ;  /* 0x3f31f51924247449 */ /* 0x000fc40000200028 */
[----:B------:R-:W-:Y:S02]  /*aea0*/  IMAD R77, R77, 0x800000, R43 ;  /* 0x008000004d4d7824 */ /* 0x000fe400078e022b */
[----:B------:R-:W-:Y:S02]  /*aeb0*/  FFMA2 R40, R36.F32x2.HI_LO, R40.F32x2.HI_LO, 1 ;  /* 0x3f80000024287449 */ /* 0x000fe40000200028 */
[----:B------:R-:W-:Y:S01]  /*aec0*/  FADD2.RM R36, R44.F32x2.HI_LO, 12582912 ;  /* 0x4b4000002c24744b */ /* 0x000fe20000204000 */
[----:B------:R-:W4:Y:S01]  /*aed0*/  MUFU.EX2 R57, R57 ;  /* 0x0000003900397308 */ /* 0x000f220000000800 */
[----:B------:R-:W-:Y:S01]  /*aee0*/  IMAD R74, R74, 0x800000, R40 ;  /* 0x008000004a4a7824 */ /* 0x000fe200078e0228 */
[----:B--2---:R-:W-:Y:S01]  /*aef0*/  F2FP.F16.F32.PACK_AB R40, R71, R70 ;  /* 0x000000464728723e */ /* 0x004fe200000000ff */
[----:B------:R-:W-:Y:S02]  /*af00*/  FADD2 R46, R36.F32x2.HI_LO, -12582912 ;  /* 0xcb400000242e744b */ /* 0x000fe40000200000 */
[----:B------:R-:W-:Y:S01]  /*af10*/  IMAD R75, R75, 0x800000, R41 ;  /* 0x008000004b4b7824 */ /* 0x000fe200078e0229 */
[----:B-1----:R-:W-:Y:S01]  /*af20*/  F2FP.F16.F32.PACK_AB R41, R73, R72 ;  /* 0x000000484929723e */ /* 0x002fe200000000ff */
[----:B------:R-:W-:Y:S01]  /*af30*/  FADD2 R44, R44.F32x2.HI_LO, -R46.F32x2.HI_LO ;  /* 0x8000002e2c2c724b */ /* 0x000fe20000000000 */
[----:B------:R-:W-:Y:S01]  /*af40*/  MUFU.EX2 R58, R58 ;  /* 0x0000003a003a7308 */ /* 0x000fe20000000800 */
[----:B------:R-:W-:Y:S01]  /*af50*/  FFMA2 R46, R38.F32x2.HI_LO, R162.F32, 0.22756439447402954102 ;  /* 0x3e6906a4262e7449 */ /* 0x000fe200012000a2 */
[----:B------:R-:W-:-:S02]  /*af60*/  F2FP.F16.F32.PACK_AB R42, R77, R76 ;  /* 0x0000004c4d2a723e */ /* 0x000fc400000000ff */
[----:B------:R-:W-:Y:S01]  /*af70*/  F2FP.F16.F32.PACK_AB R43, R75, R74 ;  /* 0x0000004a4b2b723e */ /* 0x000fe200000000ff */
[----:B------:R-:W-:-:S03]  /*af80*/  FFMA2 R46, R46.F32x2.HI_LO, R38.F32x2.HI_LO, 0.69514614343643188477 ;  /* 0x3f31f5192e2e7449 */ /* 0x000fc60000200026 */
[----:B------:R-:W1:Y:S01]  /*af90*/  MUFU.EX2 R59, R59 ;  /* 0x0000003b003b7308 */ /* 0x000e620000000800 */
[----:B------:R-:W-:Y:S02]  /*afa0*/  FFMA2 R38, R46.F32x2.HI_LO, R38.F32x2.HI_LO, 1 ;  /* 0x3f8000002e267449 */ /* 0x000fe40000200026 */
[----:B------:R-:W-:Y:S02]  /*afb0*/  FFMA2 R46, R44.F32x2.HI_LO, R162.F32, 0.22756439447402954102 ;  /* 0x3e6906a42c2e7449 */ /* 0x000fe400012000a2 */
[----:B------:R-:W-:Y:S01]  /*afc0*/  IMAD R64, R64, 0x800000, R38 ;  /* 0x0080000040407824 */ /* 0x000fe200078e0226 */
[----:B------:R-:W-:Y:S01]  /*afd0*/  F2FP.F16.F32.PACK_AB R38, R115, R114 ;  /* 0x000000727326723e */ /* 0x000fe200000000ff */
[----:B------:R-:W-:Y:S01]  /*afe0*/  FFMA2 R46, R46.F32x2.HI_LO, R44.F32x2.HI_LO, 0.69514614343643188477 ;  /* 0x3f31f5192e2e7449 */ /* 0x000fe2000020002c */
[----:B------:R-:W-:Y:S01]  /*aff0*/  MUFU.EX2 R60, R60 ;  /* 0x0000003c003c7308 */ /* 0x000fe20000000800 */
[----:B------:R-:W-:Y:S01]  /*b000*/  IMAD R65, R65, 0x800000, R39 ;  /* 0x0080000041417824 */ /* 0x000fe200078e0227 */
[----:B------:R-:W-:Y:S01]  /*b010*/  F2FP.F16.F32.PACK_AB R39, R69, R68 ;  /* 0x000000444527723e */ /* 0x000fe200000000ff */
[----:B------:R-:W-:Y:S01]  /*b020*/  FFMA2 R62, R46.F32x2.HI_LO, R44.F32x2.HI_LO, 1 ;  /* 0x3f8000002e3e7449 */ /* 0x000fe2000020002c */
[----:B------:R-:W-:-:S02]  /*b030*/  F2FP.F16.F32.PACK_AB R44, R53, R52 ;  /* 0x00000034352c723e */ /* 0x000fc400000000ff */
[----:B---3--:R-:W-:Y:S01]  /*b040*/  F2FP.F16.F32.PACK_AB R45, R55, R54 ;  /* 0x00000036372d723e */ /* 0x008fe200000000ff */
[----:B------:R-:W-:Y:S01]  /*b050*/  IMAD R62, R36, 0x800000, R62 ;  /* 0x00800000243e7824 */ /* 0x000fe200078e023e */
[----:B------:R-:W2:Y:S01]  /*b060*/  MUFU.EX2 R61, R61 ;  /* 0x0000003d003d7308 */ /* 0x000ea20000000800 */
[----:B------:R-:W-:Y:S01]  /*b070*/  IMAD R63, R37, 0x800000, R63 ;  /* 0x00800000253f7824 */ /* 0x000fe200078e023f */
[----:B------:R-:W-:Y:S02]  /*b080*/  F2FP.F16.F32.PACK_AB R36, R111, R110 ;  /* 0x0000006e6f24723e */ /* 0x000fe400000000ff */
[----:B------:R-:W-:Y:S02]  /*b090*/  F2FP.F16.F32.PACK_AB R37, R113, R112 ;  /* 0x000000707125723e */ /* 0x000fe400000000ff */
[----:B----4-:R-:W-:Y:S02]  /*b0a0*/  F2FP.F16.F32.PACK_AB R46, R57, R56 ;  /* 0x00000038392e723e */ /* 0x010fe400000000ff */
[----:B------:R-:W-:Y:S01]  /*b0b0*/  MUFU.EX2 R66, R66 ;  /* 0x0000004200427308 */ /* 0x000fe20000000800 */
[----:B-1----:R-:W-:-:S02]  /*b0c0*/  F2FP.F16.F32.PACK_AB R47, R59, R58 ;  /* 0x0000003a3b2f723e */ /* 0x002fc400000000ff */
[----:B------:R-:W-:Y:S02]  /*b0d0*/  F2FP.F16.F32.PACK_AB R50, R65, R64 ;  /* 0x000000404132723e */ /* 0x000fe400000000ff */
[----:B------:R-:W-:-:S03]  /*b0e0*/  F2FP.F16.F32.PACK_AB R51, R63, R62 ;  /* 0x0000003e3f33723e */ /* 0x000fc600000000ff */
[----:B------:R-:W1:Y:S01]  /*b0f0*/  MUFU.EX2 R67, R67 ;  /* 0x0000004300437308 */ /* 0x000e620000000800 */
[----:B--2---:R-:W-:-:S07]  /*b100*/  F2FP.F16.F32.PACK_AB R48, R61, R60 ;  /* 0x0000003c3d30723e */ /* 0x004fce00000000ff */
[----:B------:R-:W-:Y:S08]  /*b110*/  MUFU.EX2 R78, R78 ;  /* 0x0000004e004e7308 */ /* 0x000ff00000000800 */
[----:B------:R-:W2:Y:S01]  /*b120*/  MUFU.EX2 R79, R79 ;  /* 0x0000004f004f7308 */ /* 0x000ea20000000800 */
[----:B-1----:R-:W-:-:S04]  /*b130*/  F2FP.F16.F32.PACK_AB R49, R67, R66 ;  /* 0x000000424331723e */ /* 0x002fc800000000ff */
[----:B------:R1:W-:Y:S01]  /*b140*/  STTM.x16 tmem[UR4], R36 ;  /* 0x00000024000079ed */ /* 0x0003e20008240004 */
[----:B------:R-:W-:Y:S01]  /*b150*/  R2UR UR4, R156 ;  /* 0x000000009c0472ca */ /* 0x000fe200000e0000 */
[----:B------:R-:W3:Y:S01]  /*b160*/  FENCE.VIEW.ASYNC.T ;  /* 0x00000000000073c6 */ /* 0x000ee20000000200 */
[----:B------:R-:W-:Y:S08]  /*b170*/  MUFU.EX2 R80, R80 ;  /* 0x0000005000507308 */ /* 0x000ff00000000800 */
[----:B------:R-:W4:Y:S01]  /*b180*/  MUFU.EX2 R81, R81 ;  /* 0x0000005100517308 */ /* 0x000f220000000800 */
[----:B--2---:R-:W-:-:S07]  /*b190*/  F2FP.F16.F32.PACK_AB R4, R79, R78 ;  /* 0x0000004e4f04723e */ /* 0x004fce00000000ff */
[----:B------:R-:W-:Y:S08]  /*b1a0*/  MUFU.EX2 R82, R82 ;  /* 0x0000005200527308 */ /* 0x000ff00000000800 */
[----:B------:R-:W2:Y:S01]  /*b1b0*/  MUFU.EX2 R83, R83 ;  /* 0x0000005300537308 */ /* 0x000ea20000000800 */
[----:B----4-:R-:W-:-:S07]  /*b1c0*/  F2FP.F16.F32.PACK_AB R5, R81, R80 ;  /* 0x000000505105723e */ /* 0x010fce00000000ff */
[----:B------:R-:W-:Y:S08]  /*b1d0*/  MUFU.EX2 R20, R20 ;  /* 0x0000001400147308 */ /* 0x000ff00000000800 */
[----:B------:R-:W4:Y:S01]  /*b1e0*/  MUFU.EX2 R21, R21 ;  /* 0x0000001500157308 */ /* 0x000f220000000800 */
[----:B--2---:R-:W-:-:S07]  /*b1f0*/  F2FP.F16.F32.PACK_AB R6, R83, R82 ;  /* 0x000000525306723e */ /* 0x004fce00000000ff */
[----:B------:R-:W-:Y:S01]  /*b200*/  MUFU.EX2 R22, R22 ;  /* 0x0000001600167308 */ /* 0x000fe20000000800 */
[--C-:B-1----:R-:W-:Y:S02]  /*b210*/  FFMA2 R38, R12.F32x2.HI_LO, UR5.F32, R161.reuse.F32 ;  /* 0x000000050c267c49 */ /* 0x102fe400092000a1 */
[----:B------:R-:W-:Y:S02]  /*b220*/  IMAD.MOV.U32 R46, RZ, RZ, 0x1 ;  /* 0x00000001ff2e7424 */ /* 0x000fe400078e00ff */
[--C-:B------:R-:W-:Y:S02]  /*b230*/  FFMA2 R40, R14.F32x2.HI_LO, UR5.F32, R161.reuse.F32 ;  /* 0x000000050e287c49 */ /* 0x100fe400092000a1 */
[--C-:B------:R-:W-:Y:S01]  /*b240*/  FFMA2 R42, R16.F32x2.HI_LO, UR5.F32, R161.reuse.F32 ;  /* 0x00000005102a7c49 */ /* 0x100fe200092000a1 */
[----:B---3--:R1:W-:Y:S01]  /*b250*/  SYNCS.ARRIVE.TRANS64.ART0 RZ, [UR6+0xd0], R46 ;  /* 0x0000d02effff79a7 */ /* 0x0083e20008500006 */
[----:B------:R-:W-:Y:S01]  /*b260*/  FFMA2 R44, R18.F32x2.HI_LO, UR5.F32, R161.F32 ;  /* 0x00000005122c7c49 */ /* 0x000fe200092000a1 */
[----:B------:R-:W-:Y:S01]  /*b270*/  MUFU.EX2 R36, R10 ;  /* 0x0000000a00247308 */ /* 0x000fe20000000800 */
[----:B----4-:R-:W-:-:S07]  /*b280*/  F2FP.F16.F32.PACK_AB R12, R21, R20 ;  /* 0x00000014150c723e */ /* 0x010fce00000000ff */
[----:B------:R-:W2:Y:S08]  /*b290*/  MUFU.EX2 R37, R11 ;  /* 0x0000000b00257308 */ /* 0x000eb00000000800 */
[----:B------:R-:W-:Y:S08]  /*b2a0*/  MUFU.EX2 R38, R38 ;  /* 0x0000002600267308 */ /* 0x000ff00000000800 */
[----:B------:R-:W3:Y:S01]  /*b2b0*/  MUFU.EX2 R39, R39 ;  /* 0x0000002700277308 */ /* 0x000ee20000000800 */
[----:B--2---:R-:W-:-:S07]  /*b2c0*/  F2FP.F16.F32.PACK_AB R7, R37, R36 ;  /* 0x000000242507723e */ /* 0x004fce00000000ff */
[----:B------:R-:W-:Y:S08]  /*b2d0*/  MUFU.EX2 R40, R40 ;  /* 0x0000002800287308 */ /* 0x000ff00000000800 */
[----:B------:R-:W2:Y:S01]  /*b2e0*/  MUFU.EX2 R41, R41 ;  /* 0x0000002900297308 */ /* 0x000ea20000000800 */
[----:B---3--:R-:W-:-:S07]  /*b2f0*/  F2FP.F16.F32.PACK_AB R8, R39, R38 ;  /* 0x000000262708723e */ /* 0x008fce00000000ff */
[----:B------:R-:W-:Y:S08]  /*b300*/  MUFU.EX2 R42, R42 ;  /* 0x0000002a002a7308 */ /* 0x000ff00000000800 */
[----:B------:R-:W3:Y:S01]  /*b310*/  MUFU.EX2 R43, R43 ;  /* 0x0000002b002b7308 */ /* 0x000ee20000000800 */
[----:B--2---:R-:W-:-:S07]  /*b320*/  F2FP.F16.F32.PACK_AB R9, R41, R40 ;  /* 0x000000282909723e */ /* 0x004fce00000000ff */
[----:B------:R-:W-:Y:S08]  /*b330*/  MUFU.EX2 R44, R44 ;  /* 0x0000002c002c7308 */ /* 0x000ff00000000800 */
[----:B------:R-:W2:Y:S01]  /*b340*/  MUFU.EX2 R45, R45 ;  /* 0x0000002d002d7308 */ /* 0x000ea20000000800 */
[----:B---3--:R-:W-:-:S07]  /*b350*/  F2FP.F16.F32.PACK_AB R10, R43, R42 ;  /* 0x0000002a2b0a723e */ /* 0x008fce00000000ff */
[----:B------:R-:W3:Y:S08]  /*b360*/  MUFU.EX2 R23, R23 ;  /* 0x0000001700177308 */ /* 0x000ef00000000800 */
[----:B------:R-:W-:Y:S01]  /*b370*/  MUFU.EX2 R24, R24 ;  /* 0x0000001800187308 */ /* 0x000fe20000000800 */
[----:B--2---:R-:W-:-:S07]  /*b380*/  F2FP.F16.F32.PACK_AB R11, R45, R44 ;  /* 0x0000002c2d0b723e */ /* 0x004fce00000000ff */
        /* <DEDUP_REMOVED lines=16> */
[----:B--2---:R-:W-:Y:S02]  /*b490*/  F2FP.F16.F32.PACK_AB R18, R33, R32 ;  /* 0x000000202112723e */ /* 0x004fe400000000ff */
[----:B---3--:R-:W-:-:S04]  /*b4a0*/  F2FP.F16.F32.PACK_AB R19, R35, R34 ;  /* 0x000000222313723e */ /* 0x008fc800000000ff */
[----:B------:R1:W-:Y:S01]  /*b4b0*/  STTM.x16 tmem[UR4], R4 ;  /* 0x00000004000079ed */ /* 0x0003e20008240004 */
[----:B------:R-:W-:Y:S01]  /*b4c0*/  USHF.L.U32 UR4, UR9, 0x1f, URZ ;  /* 0x0000001f09047899 */ /* 0x000fe200080006ff */
[----:B------:R-:W2:Y:S02]  /*b4d0*/  FENCE.VIEW.ASYNC.T ;  /* 0x00000000000073c6 */ /* 0x000ea40000000200 */
[----:B--2---:R-:W-:-:S03]  /*b4e0*/  NOP ;  /* 0x0000000000007918 */ /* 0x004fc60000000000 */
[----:B------:R-:W-:Y:S01]  /*b4f0*/  IMAD.U32 R47, RZ, RZ, UR4 ;  /* 0x00000004ff2f7e24 */ /* 0x000fe2000f8e00ff */
[----:B------:R1:W-:Y:S03]  /*b500*/  @P0 SYNCS.ARRIVE.TRANS64.ART0 RZ, [UR6+0xe0], R46 ;  /* 0x0000e02effff09a7 */ /* 0x0003e60008500006 */
[----:B------:R-:W2:Y:S02]  /*b510*/  SYNCS.PHASECHK.TRANS64.TRYWAIT P0, [UR6+0x130], R47 ;  /* 0x0001302fff0075a7 */ /* 0x000ea40008001106 */
[----:B-12---:R-:W-:Y:S05]  /*b520*/  @!P0 BRA `(.L_x_52) ;  /* 0x0000003000688947 */ /* 0x006fea0003800000 */
.L_x_124:
[----:B------:R-:W-:Y:S01]  /*b530*/  MOV R5, UR16 ;  /* 0x0000001000057c02 */ /* 0x000fe20008000f00 */
[----:B-1----:R-:W-:Y:S01]  /*b540*/  FMUL R4, R163, R2 ;  /* 0x00000002a3047220 */ /* 0x002fe20000400000 */
[----:B------:R-:W-:Y:S01]  /*b550*/  FADD2 R134, R134.F32x2.HI_LO, R142.F32x2.HI_LO ;  /* 0x0000008e8686724b */ /* 0x000fe20000000000 */
[----:B------:R-:W-:Y:S01]  /*b560*/  UIADD3 UR11, UPT, UPT, UR11, 0x1, URZ ;  /* 0x000000010b0b7890 */ /* 0x000fe2000fffe0ff */
[----:B------:R-:W-:Y:S01]  /*b570*/  FADD2 R136, R136.F32x2.HI_LO, R144.F32x2.HI_LO ;  /* 0x000000908888724b */ /* 0x000fe20000000000 */
[----:B------:R-:W-:Y:S01]  /*b580*/  MOV R160, R155 ;  /* 0x0000009b00a07202 */ /* 0x000fe20000000f00 */
[----:B------:R-:W-:Y:S01]  /*b590*/  FADD2 R4, R4.F32x2.HI_LO, R132.F32x2.HI_LO ;  /* 0x000000840404724b */ /* 0x000fe20000000000 */
[----:B------:R-:W-:Y:S01]  /*b5a0*/  UISETP.NE.AND UP1, UPT, UR11, URZ, UPT ;  /* 0x000000ff0b00728c */ /* 0x000fe2000bf25270 */
        /* <DEDUP_REMOVED lines=65> */
.L_x_50:
[----:B------:R-:W1:Y:S01]  /*b9c0*/  S2R R3, SR_TID.X ;  /* 0x0000000000037919 */ /* 0x000e620000002100 */
[----:B------:R-:W2:Y:S01]  /*b9d0*/  S2UR UR5, SR_CgaCtaId ;  /* 0x00000000000579c3 */ /* 0x000ea20000008800 */
[----:B------:R-:W-:Y:S01]  /*b9e0*/  UISETP.GT.AND UP0, UPT, UR53, 0x3, UPT ;  /* 0x000000033500788c */ /* 0x000fe2000bf04270 */
[----:B------:R-:W-:-:S03]  /*b9f0*/  UMOV UR6, 0x400 ;  /* 0x0000040000067882 */ /* 0x000fc60000000000 */
[----:B------:R-:W-:-:S06]  /*ba00*/  USEL UR4, URZ, 0x80, !UP0 ;  /* 0x00000080ff047887 */ /* 0x000fcc000c000000 */
[----:B------:R-:W-:Y:S01]  /*ba10*/  IMAD.U32 R0, RZ, RZ, UR4 ;  /* 0x00000004ff007e24 */ /* 0x000fe2000f8e00ff */
[----:B--2---:R-:W-:-:S04]  /*ba20*/  ULEA UR4, UR5, UR6, 0x18 ;  /* 0x0000000605047291 */ /* 0x004fc8000f8ec0ff */
[----:B-1----:R-:W-:Y:S01]  /*ba30*/  LOP3.LUT R3, R0, 0x7f, R3, 0xf8, !PT ;  /* 0x0000007f00037812 */ /* 0x002fe200078ef803 */
[----:B------:R-:W-:-:S03]  /*ba40*/  IMAD.U32 R0, RZ, RZ, UR13 ;  /* 0x0000000dff007e24 */ /* 0x000fc6000f8e00ff */
[----:B------:R-:W-:-:S05]  /*ba50*/  LEA R3, R3, UR4, 0x2 ;  /* 0x0000000403037c11 */ /* 0x000fca000f8e10ff */
[----:B------:R2:W-:Y:S04]  /*ba60*/  STS [R3+0x18c], R2 ;  /* 0x00018c0203007388 */ /* 0x0005e80000000800 */
[----:B------:R2:W-:Y:S01]  /*ba70*/  STS [R3+0x58c], R155 ;  /* 0x00058c9b03007388 */ /* 0x0005e20000000800 */
[----:B------:R2:W-:Y:S06]  /*ba80*/  BAR.ARV R0, 0x40 ;  /* 0x000100000000751d */ /* 0x0005ec0000002000 */
.L_x_42:
[----:B------:R-:W3:Y:S01]  /*ba90*/  S2UR UR5, SR_CgaCtaId ;  /* 0x00000000000579c3 */ /* 0x000ee20000008800 */
[----:B------:R-:W-:Y:S01]  /*baa0*/  UISETP.GT.AND UP0, UPT, UR53, 0x3, UPT ;  /* 0x000000033500788c */ /* 0x000fe2000bf04270 */
[----:B------:R-:W-:Y:S01]  /*bab0*/  UMOV UR4, 0x400 ;  /* 0x0000040000047882 */ /* 0x000fe20000000000 */
[----:B------:R-:W-:-:S06]  /*bac0*/  USHF.L.U32 UR9, UR9, 0x1f, URZ ;  /* 0x0000001f09097899 */ /* 0x000fcc00080006ff */
[----:B--2---:R-:W-:Y:S01]  /*bad0*/  MOV R0, UR9 ;  /* 0x0000000900007c02 */ /* 0x004fe20008000f00 */
[----:B---3--:R-:W-:-:S04]  /*bae0*/  ULEA UR5, UR5, UR4, 0x18 ;  /* 0x0000000405057291 */ /* 0x008fc8000f8ec0ff */
[----:B------:R-:W-:Y:S02]  /*baf0*/  UIADD3 UR4, UPT, UPT, UR5, 0x8, URZ ;  /* 0x0000000805047890 */ /* 0x000fe4000fffe0ff */
[----:B------:R-:W-:-:S09]  /*bb00*/  @!UP0 UIADD3 UR4, UPT, UPT, UR5, URZ, URZ ;  /* 0x000000ff05048290 */ /* 0x000fd2000fffe0ff */
[----:B------:R-:W2:Y:S02]  /*bb10*/  SYNCS.PHASECHK.TRANS64.TRYWAIT P0, [UR4+0x130], R0 ;  /* 0x00013000ff0075a7 */ /* 0x000ea40008001104 */
[----:B--2---:R-:W-:Y:S05]  /*bb20*/  @!P0 BRA `(.L_x_54) ;  /* 0x0000002c000c8947 */ /* 0x004fea0003800000 */
.L_x_126:
[----:B------:R-:W-:Y:S06]  /*bb30*/  BAR.ARV 0x2, 0x1a0 ;  /* 0x0086800000007b1d */ /* 0x000fec0000002000 */
.L_x_30:
[----:B------:R-:W-:-:S04]  /*bb40*/  ULOP3.LUT UR4, UR53, 0xfffffffc, URZ, 0xc0, !UPT ;  /* 0xfffffffc35047892 */ /* 0x000fc8000f8ec0ff */
[----:B------:R-:W-:-:S06]  /*bb50*/  UISETP.NE.AND UP0, UPT, UR4, 0x8, UPT ;  /* 0x000000080400788c */ /* 0x000fcc000bf05270 */
[----:B------:R-:W-:-:S13]  /*bb60*/  PLOP3.LUT P0, PT, PT, PT, UP0, 0x80, 0x8 ;  /* 0x000000000008781c */ /* 0x000fda0003f0f008 */
[----:B--23--:R-:W-:Y:S05]  /*bb70*/  @P0 EXIT ;  /* 0x000000000000094d */ /* 0x00cfea0003800000 */
[----:B------:R-:W-:-:S08]  /*bb80*/  NOP ;  /* 0x0000000000007918 */ /* 0x000fd00000000000 */
[----:B------:R-:W2:-:S00]  /*bb90*/  USETMAXREG.DEALLOC.CTAPOOL 0x40 ;  /* 0x00000040000079c8 */ /* 0x000e8000080e0500 */
[----:B------:R-:W3:Y:S01]  /*bba0*/  S2UR UR11, SR_CTAID.X ;  /* 0x00000000000b79c3 */ /* 0x000ee20000002500 */
[----:B------:R-:W3:Y:S01]  /*bbb0*/  LDCU UR4, c[0x0][0x640] ;  /* 0x0000c800ff0477ac */ /* 0x000ee20008000800 */
[----:B--2---:R-:W2:Y:S01]  /*bbc0*/  S2R R37, SR_TID.X ;  /* 0x0000000000257919 */ /* 0x004ea20000002100 */
[----:B-1----:R-:W-:Y:S02]  /*bbd0*/  IMAD.MOV.U32 R0, RZ, RZ, 0x1 ;  /* 0x00000001ff007424 */ /* 0x002fe400078e00ff */
[----:B------:R-:W-:Y:S01]  /*bbe0*/  HFMA2 R8, -RZ, RZ, 0, 5.9604644775390625e-08 ;  /* 0x00000001ff087431 */ /* 0x000fe200000001ff */
[----:B------:R-:W1:Y:S01]  /*bbf0*/  LDCU.U8 UR8, c[0x0][0x644] ;  /* 0x0000c880ff0877ac */ /* 0x000e620008000000 */
[----:B------:R-:W4:Y:S01]  /*bc00*/  LDCU.U8 UR7, c[0x0][0x645] ;  /* 0x0000c8a0ff0777ac */ /* 0x000f220008000000 */
[----:B------:R-:W5:Y:S01]  /*bc10*/  LDCU UR6, c[0x0][0x654] ;  /* 0x0000ca80ff0677ac */ /* 0x000f620008000800 */
[----:B------:R-:W1:Y:S01]  /*bc20*/  LDCU.U8 UR12, c[0x0][0x639] ;  /* 0x0000c720ff0c77ac */ /* 0x000e620008000000 */
[----:B------:R-:W1:Y:S01]  /*bc30*/  LDCU.U8 UR13, c[0x0][0x651] ;  /* 0x0000ca20ff0d77ac */ /* 0x000e620008000000 */
[----:B---3--:R-:W-:Y:S01]  /*bc40*/  UIMAD.WIDE.U32 UR4, UR11, UR4, URZ ;  /* 0x000000040b0472a5 */ /* 0x008fe2000f8e00ff */
[----:B------:R-:W3:Y:S03]  /*bc50*/  LDCU.U8 UR14, c[0x0][0x638] ;  /* 0x0000c700ff0e77ac */ /* 0x000ee60008000000 */
[----:B------:R-:W-:Y:S01]  /*bc60*/  UIADD3 UR4, UPT, UPT, -UR5, UR11, URZ ;  /* 0x0000000b05047290 */ /* 0x000fe2000fffe1ff */
[----:B------:R-:W3:Y:S01]  /*bc70*/  LDCU.U8 UR15, c[0x0][0x650] ;  /* 0x0000ca00ff0f77ac */ /* 0x000ee20008000000 */
[C---:B--2---:R-:W-:Y:S01]  /*bc80*/  IMAD.SHL.U32 R4, R37.reuse, 0x80, RZ ;  /* 0x0000008025047824 */ /* 0x044fe200078e00ff */
[----:B------:R-:W-:Y:S01]  /*bc90*/  LOP3.LUT R2, R37, 0x7f, RZ, 0xc0, !PT ;  /* 0x0000007f25027812 */ /* 0x000fe200078ec0ff */
[----:B-1----:R-:W-:Y:S01]  /*bca0*/  USHF.R.U32.HI UR4, URZ, UR8, UR4 ;  /* 0x00000008ff047299 */ /* 0x002fe20008011604 */
[----:B------:R-:W1:Y:S02]  /*bcb0*/  LDCU.64 UR8, c[0x0][0x630] ;  /* 0x0000c600ff0877ac */ /* 0x000e640008000a00 */
[----:B------:R-:W-:-:S02]  /*bcc0*/  LOP3.LUT R4, R4, 0xf80, RZ, 0xc0, !PT ;  /* 0x00000f8004047812 */ /* 0x000fc400078ec0ff */
[----:B------:R-:W-:Y:S01]  /*bcd0*/  SHF.R.U32.HI R3, RZ, 0x5, R2 ;  /* 0x00000005ff037819 */ /* 0x000fe20000011602 */
[----:B------:R-:W-:-:S04]  /*bce0*/  UIADD3 UR4, UPT, UPT, UR5, UR4, URZ ;  /* 0x0000000405047290 */ /* 0x000fc8000fffe0ff */
[----:B----4-:R-:W-:Y:S01]  /*bcf0*/  USHF.R.U32.HI UR10, URZ, UR7, UR4 ;  /* 0x00000007ff0a7299 */ /* 0x010fe20008011604 */
[----:B------:R-:W-:Y:S01]  /*bd00*/  IMAD R39, R3, 0x1000, R4 ;  /* 0x0000100003277824 */ /* 0x000fe200078e0204 */
[----:B------:R-:W2:Y:S02]  /*bd10*/  LDCU UR7, c[0x0][0x63c] ;  /* 0x0000c780ff0777ac */ /* 0x000ea40008000800 */
[----:B-----5:R-:W-:Y:S02]  /*bd20*/  UISETP.GE.AND UP0, UPT, UR10, UR6, UPT ;  /* 0x000000060a00728c */ /* 0x020fe4000bf06270 */
[----:B------:R-:W-:Y:S02]  /*bd30*/  UIADD3 UR4, UPT, UPT, -UR10, URZ, URZ ;  /* 0x000000ff0a047290 */ /* 0x000fe4000fffe1ff */
[----:B---3--:R-:W-:Y:S01]  /*bd40*/  USEL UR6, UR14, UR15, !UP0 ;  /* 0x0000000f0e067287 */ /* 0x008fe2000c000000 */
[----:B------:R-:W3:Y:S03]  /*bd50*/  LDCU.U8 UR14, c[0x0][0x62c] ;  /* 0x0000c580ff0e77ac */ /* 0x000ee60008000000 */
[----:B------:R-:W-:-:S03]  /*bd60*/  ULOP3.LUT UR6, UR6, 0xff, URZ, 0xc0, !UPT ;  /* 0x000000ff06067892 */ /* 0x000fc6000f8ec0ff */
[----:B-1----:R-:W1:Y:S01]  /*bd70*/  @UP0 LDCU UR9, c[0x0][0x64c] ;  /* 0x0000c980ff0907ac */ /* 0x002e620008000800 */
[----:B--2---:R-:W-:Y:S01]  /*bd80*/  UIMAD UR7, UR4, UR7, UR11 ;  /* 0x00000007040772a4 */ /* 0x004fe2000f8e020b */
[----:B------:R-:W2:Y:S03]  /*bd90*/  @UP0 LDCU UR8, c[0x0][0x648] ;  /* 0x0000c900ff0807ac */ /* 0x000ea60008000800 */
[----:B-1----:R-:W-:Y:S02]  /*bda0*/  UIMAD.WIDE.U32 UR4, UR7, UR9, URZ ;  /* 0x00000009070472a5 */ /* 0x002fe4000f8e00ff */
[----:B------:R-:W-:Y:S02]  /*bdb0*/  USEL UR9, UR12, UR13, !UP0 ;  /* 0x0000000d0c097287 */ /* 0x000fe4000c000000 */
[----:B------:R-:W-:Y:S01]  /*bdc0*/  UIADD3 UR4, UPT, UPT, UR7, -UR5, URZ ;  /* 0x8000000507047290 */ /* 0x000fe2000fffe0ff */
[----:B------:R-:W1:Y:S03]  /*bdd0*/  LDCU.64 UR12, c[0x0][0x620] ;  /* 0x0000c400ff0c77ac */ /* 0x000e660008000a00 */
[----:B------:R-:W-:-:S02]  /*bde0*/  USHF.R.U32.HI UR4, URZ, UR6, UR4 ;  /* 0x00000006ff047299 */ /* 0x000fc40008011604 */
[----:B------:R-:W-:-:S03]  /*bdf0*/  ULOP3.LUT UR6, UR9, 0xff, URZ, 0xc0, !UPT ;  /* 0x000000ff09067892 */ /* 0x000fc6000f8ec0ff */
[----:B------:R-:W4:Y:S01]  /*be00*/  S2UR UR9, SR_CgaCtaId ;  /* 0x00000000000979c3 */ /* 0x000f220000008800 */
[----:B------:R-:W-:Y:S01]  /*be10*/  UIADD3 UR4, UPT, UPT, UR5, UR4, URZ ;  /* 0x0000000405047290 */ /* 0x000fe2000fffe0ff */
[----:B------:R-:W5:Y:S03]  /*be20*/  LDCU UR5, c[0x0][0x628] ;  /* 0x0000c500ff0577ac */ /* 0x000f660008000800 */
[----:B------:R-:W-:-:S03]  /*be30*/  USHF.R.U32.HI UR18, URZ, UR6, UR4 ;  /* 0x00000006ff127299 */ /* 0x000fc60008011604 */
[----:B------:R-:W-:Y:S01]  /*be40*/  UMOV UR6, 0x400 ;  /* 0x0000040000067882 */ /* 0x000fe20000000000 */
[----:B------:R-:W-:-:S04]  /*be50*/  UIADD3 UR4, UPT, UPT, -UR18, URZ, URZ ;  /* 0x000000ff12047290 */ /* 0x000fc8000fffe1ff */
[----:B--2---:R-:W-:Y:S01]  /*be60*/  UIMAD UR4, UR8, UR4, UR7 ;  /* 0x00000004080472a4 */ /* 0x004fe2000f8e0207 */
[----:B------:R-:W2:Y:S03]  /*be70*/  LDCU UR8, c[0x0][0x60c] ;  /* 0x0000c180ff0877ac */ /* 0x000ea60008000800 */
[----:B-1----:R-:W-:Y:S02]  /*be80*/  UIMAD UR7, UR10, UR12, UR4 ;  /* 0x0000000c0a0772a4 */ /* 0x002fe4000f8e0204 */
[----:B----4-:R-:W-:Y:S01]  /*be90*/  ULEA UR6, UR9, UR6, 0x18 ;  /* 0x0000000609067291 */ /* 0x010fe2000f8ec0ff */
[----:B------:R-:W-:Y:S01]  /*bea0*/  BAR.SYNC.DEFER_BLOCKING 0x2, 0x1a0 ;  /* 0x0086800000007b1d */ /* 0x000fe20000010000 */
[----:B-----5:R-:W-:-:S04]  /*beb0*/  UIMAD.WIDE.U32 UR4, UR7, UR5, URZ ;  /* 0x00000005070472a5 */ /* 0x020fc8000f8e00ff */
[----:B------:R-:W-:-:S04]  /*bec0*/  UIADD3 UR4, UPT, UPT, UR7, -UR5, URZ ;  /* 0x8000000507047290 */ /* 0x000fc8000fffe0ff */
[----:B---3--:R-:W-:Y:S01]  /*bed0*/  USHF.R.U32.HI UR4, URZ, UR14, UR4 ;  /* 0x0000000eff047299 */ /* 0x008fe20008011604 */
[----:B------:R-:W1:Y:S01]  /*bee0*/  LDCU.U8 UR14, c[0x0][0x62d] ;  /* 0x0000c5a0ff0e77ac */ /* 0x000e620008000000 */
[----:B--2---:R-:W-:Y:S02]  /*bef0*/  UISETP.GE.AND UP0, UPT, UR11, UR8, UPT ;  /* 0x000000080b00728c */ /* 0x004fe4000bf06270 */
[----:B------:R-:W-:Y:S01]  /*bf00*/  UIADD3 UR4, UPT, UPT, UR5, UR4, URZ ;  /* 0x0000000405047290 */ /* 0x000fe2000fffe0ff */
[----:B------:R2:W-:Y:S03]  /*bf10*/  SYNCS.ARRIVE.TRANS64.ART0 RZ, [UR6+0xd0], R0 ;  /* 0x0000d000ffff79a7 */ /* 0x0005e60008500006 */
[----:B-1----:R-:W-:Y:S01]  /*bf20*/  USHF.R.U32.HI UR14, URZ, UR14, UR4 ;  /* 0x0000000eff0e7299 */ /* 0x002fe20008011604 */
[----:B------:R2:W-:Y:S03]  /*bf30*/  SYNCS.ARRIVE.TRANS64.ART0 RZ, [UR6+0xd8], R0 ;  /* 0x0000d800ffff79a7 */ /* 0x0005e60008500006 */
[----:B------:R-:W-:-:S04]  /*bf40*/  UIADD3 UR4, UPT, UPT, -UR14, URZ, URZ ;  /* 0x000000ff0e047290 */ /* 0x000fc8000fffe1ff */
[----:B------:R-:W-:Y:S01]  /*bf50*/  UIMAD UR15, UR4, UR13, UR7 ;  /* 0x0000000d040f72a4 */ /* 0x000fe2000f8e0207 */
[----:B------:R-:W-:Y:S11]  /*bf60*/  BRA.U UP0, `(.L_x_55) ;  /* 0x0000001900647547 */ /* 0x000ff6000b800000 */
[----:B------:R-:W1:Y:S01]  /*bf70*/  LDCU UR5, c[0x0][0x614] ;  /* 0x0000c280ff0577ac */ /* 0x000e620008000800 */
[----:B------:R-:W-:Y:S01]  /*bf80*/  VIADD R39, R39, UR6 ;  /* 0x0000000627277c36 */ /* 0x000fe20008000000 */
[----:B------:R-:W-:Y:S01]  /*bf90*/  SHF.L.U32 R3, R3, 0x15, RZ ;  /* 0x0000001503037819 */ /* 0x000fe200000006ff */
[----:B------:R-:W3:Y:S01]  /*bfa0*/  LDCU UR11, c[0x0][0x38c] ;  /* 0x00007180ff0b77ac */ /* 0x000ee20008000800 */
[----:B------:R-:W-:Y:S01]  /*bfb0*/  LEA R36, R2, UR6, 0x2 ;  /* 0x0000000602247c11 */ /* 0x000fe2000f8e10ff */
[----:B------:R-:W-:Y:S01]  /*bfc0*/  VIADD R38, R39, 0xc00 ;  /* 0x00000c0027267836 */ /* 0x000fe20000000000 */
[----:B------:R-:W4:Y:S01]  /*bfd0*/  LDCU UR9, c[0x0][0x380] ;  /* 0x00007000ff0977ac */ /* 0x000f220008000800 */
[----:B------:R-:W-:Y:S01]  /*bfe0*/  ULOP3.LUT UR4, UR53, 0x3, URZ, 0xc0, !UPT ;  /* 0x0000000335047892 */ /* 0x000fe2000f8ec0ff */
[----:B------:R-:W-:Y:S01]  /*bff0*/  UMOV UR20, 0x0 ;  /* 0x0000000000147882 */ /* 0x000fe20000000000 */
[----:B------:R-:W-:Y:S02]  /*c000*/  UMOV UR21, 0x1 ;  /* 0x0000000100157882 */ /* 0x000fe40000000000 */
[----:B------:R-:W-:-:S02]  /*c010*/  UIADD3 UR7, UPT, UPT, UR4, 0x3, URZ ;  /* 0x0000000304077890 */ /* 0x000fc4000fffe0ff */
[----:B------:R-:W-:Y:S02]  /*c020*/  UIADD3 UR8, UPT, UPT, UR4, 0x7, URZ ;  /* 0x0000000704087890 */ /* 0x000fe4000fffe0ff */
[----:B-1----:R-:W-:Y:S02]  /*c030*/  UIADD3 UR5, UPT, UPT, -UR18, UR5, URZ ;  /* 0x0000000512057290 */ /* 0x002fe4000fffe1ff */
[----:B------:R-:W-:Y:S01]  /*c040*/  IMAD.U32 R5, RZ, RZ, UR7 ;  /* 0x00000007ff057e24 */ /* 0x000fe2000f8e00ff */
[----:B---3--:R-:W-:Y:S01]  /*c050*/  UIADD3 UR13, UPT, UPT, UR11, -0x1, URZ ;  /* 0xffffffff0b0d7890 */ /* 0x008fe2000fffe0ff */
[----:B------:R-:W-:Y:S01]  /*c060*/  MOV R4, UR8 ;  /* 0x0000000800047c02 */ /* 0x000fe20008000f00 */
[----:B------:R-:W-:Y:S02]  /*c070*/  UISETP.GT.AND UP0, UPT, UR11, URZ, UPT ;  /* 0x000000ff0b00728c */ /* 0x000fe4000bf04270 */
[----:B----4-:R-:W-:Y:S01]  /*c080*/  UIADD3 UR4, UPT, UPT, UR11, -UR9, URZ ;  /* 0x800000090b047290 */ /* 0x010fe2000fffe0ff */
[----:B------:R1:W-:Y:S01]  /*c090*/  BAR.SYNC.DEFER_BLOCKING R5, 0x40 ;  /* 0x000100050000751d */ /* 0x0003e20000010000 */
[----:B------:R-:W-:-:S02]  /*c0a0*/  UIADD3 UR9, UPT, UPT, -UR11, URZ, URZ ;  /* 0x000000ff0b097290 */ /* 0x000fc4000fffe1ff */
[----:B------:R-:W-:Y:S02]  /*c0b0*/  ULEA UR4, UR5, UR4, 0x8 ;  /* 0x0000000405047291 */ /* 0x000fe4000f8e40ff */
[----:B------:R-:W-:Y:S02]  /*c0c0*/  USHF.R.S32.HI UR9, URZ, 0x1f, UR9 ;  /* 0x0000001fff097899 */ /* 0x000fe40008011409 */
[----:B------:R-:W-:Y:S02]  /*c0d0*/  UIADD3 UR12, UPT, UPT, -UR4, URZ, URZ ;  /* 0x000000ff040c7290 */ /* 0x000fe4000fffe1ff */
[----:B------:R-:W-:Y:S02]  /*c0e0*/  ULEA.HI UR11, UR9, -UR11, URZ, 0x7 ;  /* 0x8000000b090b7291 */ /* 0x000fe4000f8f38ff */
[----:B------:R-:W-:Y:S02]  /*c0f0*/  USHF.R.S32.HI UR5, URZ, 0x1f, UR13 ;  /* 0x0000001fff057899 */ /* 0x000fe4000801140d */
[----:B------:R-:W-:-:S02]  /*c100*/  USHF.R.S32.HI UR9, URZ, 0x1f, UR12 ;  /* 0x0000001fff097899 */ /* 0x000fc4000801140c */
[----:B------:R-:W-:Y:S02]  /*c110*/  UIADD3 UR10, UPT, UPT, UR4, -0x1, URZ ;  /* 0xffffffff040a7890 */ /* 0x000fe4000fffe0ff */
[----:B------:R-:W-:Y:S02]  /*c120*/  UISETP.GT.AND UP1, UPT, UR4, URZ, UPT ;  /* 0x000000ff0400728c */ /* 0x000fe4000bf24270 */
[----:B------:R-:W-:Y:S02]  /*c130*/  ULEA.HI UR5, UR5, UR13, URZ, 0x7 ;  /* 0x0000000d05057291 */ /* 0x000fe4000f8f38ff */
[----:B------:R-:W-:Y:S02]  /*c140*/  ULEA.HI UR4, UR9, -UR4, URZ, 0x7 ;  /* 0x8000000409047291 */ /* 0x000fe4000f8f38ff */
[----:B------:R-:W-:Y:S01]  /*c150*/  USHF.R.S32.HI UR13, URZ, 0x1f, UR10 ;  /* 0x0000001fff0d7899 */ /* 0x000fe2000801140a */
[----:B------:R1:W-:Y:S01]  /*c160*/  SYNCS.ARRIVE.TRANS64.ART0 RZ, [UR6+0x130], R0 ;  /* 0x00013000ffff79a7 */ /* 0x0003e20008500006 */
[----:B------:R-:W-:-:S02]  /*c170*/  @UP0 UIMAD.WIDE UR16, UR5, 0x2000000, UR20 ;  /* 0x02000000051008a5 */ /* 0x000fc4000f8e0214 */
[----:B------:R-:W-:Y:S02]  /*c180*/  USHF.R.S32.HI UR4, URZ, 0x7, UR4 ;  /* 0x00000007ff047899 */ /* 0x000fe40008011404 */
[----:B------:R-:W-:Y:S02]  /*c190*/  USHF.R.S32.HI UR11, URZ, 0x7, UR11 ;  /* 0x00000007ff0b7899 */ /* 0x000fe4000801140b */
[----:B------:R-:W-:Y:S02]  /*c1a0*/  ULEA.HI UR5, UR13, UR10, URZ, 0x7 ;  /* 0x0000000a0d057291 */ /* 0x000fe4000f8f38ff */
[----:B------:R-:W-:Y:S02]  /*c1b0*/  UIADD3 UR9, UPT, UPT, -UR4, URZ, URZ ;  /* 0x000000ff04097290 */ /* 0x000fe4000fffe1ff */
[----:B------:R-:W-:Y:S02]  /*c1c0*/  ULEA.HI.SX32 UR5, UR5, 0x1, 0x19 ;  /* 0x0000000105057891 */ /* 0x000fe4000f8fcaff */
[----:B------:R-:W-:-:S05]  /*c1d0*/  UIADD3 UR4, UPT, UPT, -UR11, URZ, URZ ;  /* 0x000000ff0b047290 */ /* 0x000fca000fffe1ff */
[----:B------:R-:W-:Y:S02]  /*c1e0*/  @!UP1 UMOV UR5, UR9 ;  /* 0x0000000900059c82 */ /* 0x000fe40008000000 */
[----:B------:R-:W-:Y:S02]  /*c1f0*/  @UP0 UMOV UR4, UR17 ;  /* 0x0000001100040c82 */ /* 0x000fe40008000000 */
[----:B------:R-:W-:-:S04]  /*c200*/  UISETP.LT.AND UP0, UPT, UR5, UR4, UPT ;  /* 0x000000040500728c */ /* 0x000fc8000bf01270 */
[----:B------:R-:W-:-:S04]  /*c210*/  USEL UR4, UR5, UR4, UP0 ;  /* 0x0000000405047287 */ /* 0x000fc80008000000 */
[----:B------:R-:W-:Y:S01]  /*c220*/  UISETP.GE.AND UP0, UPT, UR4, 0x2, UPT ;  /* 0x000000020400788c */ /* 0x000fe2000bf06270 */
[----:B------:R1:W-:Y:S08]  /*c230*/  BAR.SYNC.DEFER_BLOCKING R4, 0x40 ;  /* 0x000100040000751d */ /* 0x0003f00000010000 */
[----:B------:R-:W-:Y:S05]  /*c240*/  BRA.U !UP0, `(.L_x_56) ;  /* 0x0000000508a87547 */ /* 0x000fea000b800000 */
[----:B------:R-:W-:Y:S02]  /*c250*/  UIADD3 UR5, UPT, UPT, -UR4, URZ, URZ ;  /* 0x000000ff04057290 */ /* 0x000fe4000fffe1ff */
.L_x_59:
[----:B-1----:R-:W-:-:S05]  /*c260*/  IMAD.U32 R5, RZ, RZ, UR7 ;  /* 0x00000007ff057e24 */ /* 0x002fca000f8e00ff */
[----:B------:R1:W-:Y:S06]  /*c270*/  BAR.SYNC.DEFER_BLOCKING R5, 0x40 ;  /* 0x000100050000751d */ /* 0x0003ec0000010000 */
[----:B---3--:R-:W3:Y:S02]  /*c280*/  LDS R40, [R36+0x18c] ;  /* 0x00018c0024287984 */ /* 0x008ee40000000800 */
[----:B---3--:R-:W-:-:S13]  /*c290*/  FSETP.GEU.AND P0, PT, R40, 1, PT ;  /* 0x3f8000002800780b */ /* 0x008fda0003f0e000 */
[----:B------:R-:W-:-:S04]  /*c2a0*/  VOTE.ANY R4, PT, !P0 ;  /* 0x0000000000047806 */ /* 0x000fc800040e0100 */
[----:B------:R-:W-:-:S13]  /*c2b0*/  ISETP.NE.AND P0, PT, R4, RZ, PT ;  /* 0x000000ff0400720c */ /* 0x000fda0003f05270 */
[----:B-1----:R-:W-:Y:S05]  /*c2c0*/  @!P0 BRA `(.L_x_57) ;  /* 0x0000000000a88947 */ /* 0x002fea0003800000 */
[----:B------:R-:W-:-:S13]  /*c2d0*/  R2UR UR4, R3 ;  /* 0x00000000030472ca */ /* 0x000fda00000e0000 */
[----:B------:R-:W1:Y:S02]  /*c2e0*/  LDTM.x16 R20, tmem[UR4+0x100] ;  /* 0x00010004001479ee */ /* 0x000e640008240000 */
[-C--:B-1----:R-:W-:Y:S02]  /*c2f0*/  FMUL2 R20, R20.F32x2.HI_LO, R40.reuse.F32 ;  /* 0x000000281414724a */ /* 0x082fe40001000000 */
[-C--:B------:R-:W-:Y:S02]  /*c300*/  FMUL2 R22, R22.F32x2.HI_LO, R40.reuse.F32 ;  /* 0x000000281616724a */ /* 0x080fe40001000000 */
[-C--:B------:R-:W-:Y:S02]  /*c310*/  FMUL2 R24, R24.F32x2.HI_LO, R40.reuse.F32 ;  /* 0x000000281818724a */ /* 0x080fe40001000000 */
[-C--:B------:R-:W-:Y:S02]  /*c320*/  FMUL2 R26, R26.F32x2.HI_LO, R40.reuse.F32 ;  /* 0x000000281a1a724a */ /* 0x080fe40001000000 */
[----:B------:R-:W-:-:S02]  /*c330*/  FMUL2 R28, R28.F32x2.HI_LO, R40.F32 ;  /* 0x000000281c1c724a */ /* 0x000fc40001000000 */
[-C--:B------:R-:W-:Y:S02]  /*c340*/  FMUL2 R30, R30.F32x2.HI_LO, R40.reuse.F32 ;  /* 0x000000281e1e724a */ /* 0x080fe40001000000 */
[-C--:B------:R-:W-:Y:S02]  /*c350*/  FMUL2 R32, R32.F32x2.HI_LO, R40.reuse.F32 ;  /* 0x000000282020724a */ /* 0x080fe40001000000 */
[----:B------:R-:W-:-:S04]  /*c360*/  FMUL2 R34, R34.F32x2.HI_LO, R40.F32 ;  /* 0x000000282222724a */ /* 0x000fc80001000000 */
[----:B------:R-:W-:Y:S01]  /*c370*/  STTM.x16 tmem[UR4+0x100], R20 ;  /* 0x00010014000079ed */ /* 0x000fe20008240004 */
        /* <DEDUP_REMOVED lines=29> */
[----:B------:R1:W-:Y:S01]  /*c550*/  STTM.x16 tmem[UR4+0x130], R4 ;  /* 0x00013004000079ed */ /* 0x0003e20008240004 */
[----:B------:R-:W3:Y:S02]  /*c560*/  FENCE.VIEW.ASYNC.T ;  /* 0x00000000000073c6 */ /* 0x000ee40000000200 */
.L_x_57:
[----:B-1----:R-:W-:Y:S01]  /*c570*/  IMAD.U32 R5, RZ, RZ, UR8 ;  /* 0x00000008ff057e24 */ /* 0x002fe2000f8e00ff */
[----:B---3--:R1:W-:Y:S01]  /*c580*/  SYNCS.ARRIVE.TRANS64.ART0 RZ, [UR6+0xd0], R0 ;  /* 0x0000d000ffff79a7 */ /* 0x0083e20008500006 */
[----:B------:R-:W-:-:S04]  /*c590*/  UIADD3 UR5, UPT, UPT, UR5, 0x1, URZ ;  /* 0x0000000105057890 */ /* 0x000fc8000fffe0ff */
[----:B------:R-:W-:Y:S01]  /*c5a0*/  UISETP.NE.AND UP0, UPT, UR5, -0x1, UPT ;  /* 0xffffffff0500788c */ /* 0x000fe2000bf05270 */
[----:B------:R1:W-:Y:S01]  /*c5b0*/  SYNCS.ARRIVE.TRANS64.ART0 RZ, [UR6+0x138], R0 ;  /* 0x00013800ffff79a7 */ /* 0x0003e20008500006 */
[----:B------:R1:W-:Y:S06]  /*c5c0*/  BAR.SYNC.DEFER_BLOCKING R5, 0x40 ;  /* 0x000100050000751d */ /* 0x0003ec0000010000 */
[----:B------:R-:W3:Y:S02]  /*c5d0*/  LDS R40, [R36+0x38c] ;  /* 0x00038c0024287984 */ /* 0x000ee40000000800 */
        /* <DEDUP_REMOVED lines=46> */
.L_x_58:
[----:B---3--:R3:W-:Y:S01]  /*c8c0*/  SYNCS.ARRIVE.TRANS64.ART0 RZ, [UR6+0xd8], R0 ;  /* 0x0000d800ffff79a7 */ /* 0x0087e20008500006 */
[----:B------:R3:W-:Y:S01]  /*c8d0*/  SYNCS.ARRIVE.TRANS64.ART0 RZ, [UR6+0x130], R0 ;  /* 0x00013000ffff79a7 */ /* 0x0007e20008500006 */
[----:B------:R-:W-:Y:S05]  /*c8e0*/  BRA.U UP0, `(.L_x_59) ;  /* 0xfffffff9005c7547 */ /* 0x000fea000b83ffff */
.L_x_56:
[----:B-1----:R-:W-:Y:S01]  /*c8f0*/  IMAD.U32 R4, RZ, RZ, UR7 ;  /* 0x00000007ff047e24 */ /* 0x002fe2000f8e00ff */
[----:B------:R1:W-:Y:S01]  /*c900*/  SYNCS.ARRIVE.TRANS64.ART0 RZ, [UR6+0x138], R0 ;  /* 0x00013800ffff79a7 */ /* 0x0003e20008500006 */
[----:B------:R-:W-:Y:S01]  /*c910*/  IMAD.MOV.U32 R33, RZ, RZ, 0x10 ;  /* 0x00000010ff217424 */ /* 0x000fe200078e00ff */
[----:B------:R-:W-:Y:S01]  /*c920*/  MOV R35, 0x20 ;  /* 0x0000002000237802 */ /* 0x000fe20000000f00 */
[----:B------:R-:W-:Y:S01]  /*c930*/  HFMA2 R40, -RZ, RZ, -0.0 , 0 ;  /* 0x80000000ff287431 */ /* 0x000fe200000001ff */
[----:B------:R1:W-:Y:S06]  /*c940*/  BAR.SYNC.DEFER_BLOCKING R4, 0x40 ;  /* 0x000100040000751d */ /* 0x0003ec0000010000 */
[----:B------:R1:W4:Y:S04]  /*c950*/  LDS R34, [R36+0x18c] ;  /* 0x00018c0024227984 */ /* 0x0003280000000800 */
[----:B------:R1:W5:Y:S01]  /*c960*/  LDS R32, [R36+0x58c] ;  /* 0x00058c0024207984 */ /* 0x0003620000000800 */
[----:B------:R1:W-:Y:S01]  /*c970*/  SYNCS.ARRIVE.TRANS64.ART0 RZ, [UR6+0x130], R0 ;  /* 0x00013000ffff79a7 */ /* 0x0003e20008500006 */
[----:B------:R-:W2:Y:S02]  /*c980*/  SYNCS.PHASECHK.TRANS64.TRYWAIT P3, [UR6+0x100], RZ ;  /* 0x000100ffff0075a7 */ /* 0x000ea40008061106 */
[----:B--2---:R-:W-:Y:S01]  /*c990*/  R2P PR, R37, 0x7 ;  /* 0x0000000725007804 */ /* 0x004fe20000000000 */
[----:B------:R-:W-:-:S04]  /*c9a0*/  IMAD.MOV.U32 R37, RZ, RZ, 0x40 ;  /* 0x00000040ff257424 */ /* 0x000fc800078e00ff */
[----:B------:R-:W-:Y:S02]  /*c9b0*/  SEL R33, R33, 0xfffffff0, !P0 ;  /* 0xfffffff021217807 */ /* 0x000fe40004000000 */
[----:B------:R-:W-:Y:S02]  /*c9c0*/  SEL R35, R35, 0xffffffe0, !P1 ;  /* 0xffffffe023237807 */ /* 0x000fe40004800000 */
[----:B------:R-:W-:Y:S01]  /*c9d0*/  SEL R37, R37, 0xffffffc0, !P2 ;  /* 0xffffffc025257807 */ /* 0x000fe20005000000 */
[----:B-1--45:R-:W-:Y:S06]  /*c9e0*/  @!P3 BRA `(.L_x_60) ;  /* 0x0000001c0080b947 */ /* 0x032fec0003800000 */
.L_x_127:
[----:B------:R-:W1:Y:S01]  /*c9f0*/  SYNCS.PHASECHK.TRANS64.TRYWAIT P0, [UR6+0x150], R40 ;  /* 0x00015028ff0075a7 */ /* 0x000e620008001106 */
[C---:B------:R-:W-:Y:S01]  /*ca00*/  FSETP.NE.AND P4, PT, R34.reuse, RZ, PT ;  /* 0x000000ff2200720b */ /* 0x040fe20003f85000 */
[----:B------:R-:W-:Y:S01]  /*ca10*/  VIADD R39, R39, 0x4c00 ;  /* 0x00004c0027277836 */ /* 0x000fe20000000000 */
[----:B------:R-:W-:Y:S02]  /*ca20*/  SHF.R.U32.HI R5, RZ, 0x3, R38 ;  /* 0x00000003ff057819 */ /* 0x000fe40000011626 */
[----:B------:R-:W-:Y:S02]  /*ca30*/  FSEL R41, R34, 1, P4 ;  /* 0x3f80000022297808 */ /* 0x000fe40002000000 */
[----:B------:R-:W-:Y:S02]  /*ca40*/  SHF.R.U32.HI R4, RZ, 0x3, R39 ;  /* 0x00000003ff047819 */ /* 0x000fe40000011627 */
[----:B------:R-:W-:Y:S02]  /*ca50*/  R2UR UR4, R3 ;  /* 0x00000000030472ca */ /* 0x000fe400000e0000 */
[----:B------:R-:W2:Y:S01]  /*ca60*/  MUFU.RCP R41, R41 ;  /* 0x0000002900297308 */ /* 0x000ea20000001000 */
[----:B------:R-:W-:-:S02]  /*ca70*/  LOP3.LUT R42, R38, 0x70, R5, 0x78, !PT ;  /* 0x00000070262a7812 */ /* 0x000fc400078e7805 */
[----:B------:R-:W-:Y:S01]  /*ca80*/  LOP3.LUT R38, R39, 0x70, R4, 0x78, !PT ;  /* 0x0000007027267812 */ /* 0x000fe200078e7804 */
[----:B-12---:R-:W-:Y:S09]  /*ca90*/  @!P0 BRA `(.L_x_61) ;  /* 0x0000001c00688947 */ /* 0x006ff20003800000 */
.L_x_129:
[----:B-1----:R-:W1:Y:S01]  /*caa0*/  LDTM.x16 R4, tmem[UR4+0x100] ;  /* 0x00010004000479ee */ /* 0x002e620008240000 */
[----:B------:R-:W-:Y:S01]  /*cab0*/  R2UR UR4, R3 ;  /* 0x00000000030472ca */ /* 0x000fe200000e0000 */
[----:B------:R-:W-:Y:S02]  /*cac0*/  IMAD.IADD R39, R33, 0x1, R42 ;  /* 0x0000000121277824 */ /* 0x000fe400078e022a */
[-C--:B-1----:R-:W-:Y:S02]  /*cad0*/  FMUL2 R18, R18.F32x2.HI_LO, R41.reuse.F32 ;  /* 0x000000291212724a */ /* 0x082fe40001000000 */
[-C--:B------:R-:W-:Y:S02]  /*cae0*/  FMUL2 R16, R16.F32x2.HI_LO, R41.reuse.F32 ;  /* 0x000000291010724a */ /* 0x080fe40001000000 */
[-C--:B------:R-:W-:Y:S01]  /*caf0*/  FMUL2 R14, R14.F32x2.HI_LO, R41.reuse.F32 ;  /* 0x000000290e0e724a */ /* 0x080fe20001000000 */
[----:B------:R-:W-:Y:S01]  /*cb00*/  F2FP.F16.F32.PACK_AB R23, R19, R18 ;  /* 0x000000121317723e */ /* 0x000fe200000000ff */
        /* <DEDUP_REMOVED lines=8> */
[----:B------:R-:W-:Y:S01]  /*cb90*/  FMUL2 R4, R4.F32x2.HI_LO, R41.F32 ;  /* 0x000000290404724a */ /* 0x000fe20001000000 */
[----:B------:R-:W-:-:S02]  /*cba0*/  F2FP.F16.F32.PACK_AB R30, R9, R8 ;  /* 0x00000008091e723e */ /* 0x000fc400000000ff */
[----:B------:R-:W-:Y:S02]  /*cbb0*/  F2FP.F16.F32.PACK_AB R29, R7, R6 ;  /* 0x00000006071d723e */ /* 0x000fe400000000ff */
[----:B------:R-:W-:Y:S02]  /*cbc0*/  F2FP.F16.F32.PACK_AB R28, R5, R4 ;  /* 0x00000004051c723e */ /* 0x000fe400000000ff */
[----:B------:R-:W1:Y:S03]  /*cbd0*/  LDTM.x16 R4, tmem[UR4+0x110] ;  /* 0x00011004000479ee */ /* 0x000e660008240000 */
[----:B------:R2:W-:Y:S04]  /*cbe0*/  STS.128 [R42], R28 ;  /* 0x0000001c2a007388 */ /* 0x0005e80000000c00 */
[----:B------:R4:W-:Y:S01]  /*cbf0*/  STS.128 [R39], R20 ;  /* 0x0000001427007388 */ /* 0x0009e20000000c00 */
[----:B-1----:R-:W-:-:S02]  /*cc00*/  FMUL2 R18, R18.F32x2.HI_LO, R41.F32 ;  /* 0x000000291212724a */ /* 0x002fc40001000000 */
        /* <DEDUP_REMOVED lines=10> */
[----:B--2---:R-:W-:Y:S01]  /*ccb0*/  F2FP.F16.F32.PACK_AB R31, R11, R10 ;  /* 0x0000000a0b1f723e */ /* 0x004fe200000000ff */
[----:B------:R-:W-:Y:S01]  /*ccc0*/  FMUL2 R4, R4.F32x2.HI_LO, R41.F32 ;  /* 0x000000290404724a */ /* 0x000fe20001000000 */
[----:B------:R-:W-:Y:S01]  /*ccd0*/  F2FP.F16.F32.PACK_AB R30, R9, R8 ;  /* 0x00000008091e723e */ /* 0x000fe200000000ff */
[--C-:B----4-:R-:W-:Y:S01]  /*cce0*/  IMAD.IADD R20, R35, 0x1, R42.reuse ;  /* 0x0000000123147824 */ /* 0x110fe200078e022a */
[----:B------:R-:W-:Y:S01]  /*ccf0*/  F2FP.F16.F32.PACK_AB R29, R7, R6 ;  /* 0x00000006071d723e */ /* 0x000fe200000000ff */
[----:B------:R-:W-:Y:S01]  /*cd00*/  IMAD.IADD R42, R37, 0x1, R42 ;  /* 0x00000001252a7824 */ /* 0x000fe200078e022a */
[----:B------:R-:W-:-:S02]  /*cd10*/  F2FP.F16.F32.PACK_AB R28, R5, R4 ;  /* 0x00000004051c723e */ /* 0x000fc400000000ff */
[----:B------:R-:W1:Y:S01]  /*cd20*/  LDTM.x16 R4, tmem[UR4+0x120] ;  /* 0x00012004000479ee */ /* 0x000e620008240000 */
[----:B------:R-:W-:Y:S02]  /*cd30*/  IADD3 R39, PT, PT, R33, R20, RZ ;  /* 0x0000001421277210 */ /* 0x000fe40007ffe0ff */
[----:B------:R2:W-:Y:S04]  /*cd40*/  STS.128 [R20], R28 ;  /* 0x0000001c14007388 */ /* 0x0005e80000000c00 */
[----:B------:R4:W-:Y:S01]  /*cd50*/  STS.128 [R39], R24 ;  /* 0x0000001827007388 */ /* 0x0009e20000000c00 */
[-C--:B-1----:R-:W-:Y:S02]  /*cd60*/  FMUL2 R18, R18.F32x2.HI_LO, R41.reuse.F32 ;  /* 0x000000291212724a */ /* 0x082fe40001000000 */
[----:B------:R-:W-:-:S02]  /*cd70*/  FMUL2 R16, R16.F32x2.HI_LO, R41.F32 ;  /* 0x000000291010724a */ /* 0x000fc40001000000 */
        /* <DEDUP_REMOVED lines=8> */
[-C--:B------:R-:W-:Y:S01]  /*ce00*/  FMUL2 R6, R6.F32x2.HI_LO, R41.reuse.F32 ;  /* 0x000000290606724a */ /* 0x080fe20001000000 */
[----:B------:R-:W-:Y:S01]  /*ce10*/  IADD3 R28, PT, PT, R33, R42, RZ ;  /* 0x0000002a211c7210 */ /* 0x000fe20007ffe0ff */
[----:B------:R-:W-:Y:S01]  /*ce20*/  FMUL2 R4, R4.F32x2.HI_LO, R41.F32 ;  /* 0x000000290404724a */ /* 0x000fe20001000000 */
[----:B----4-:R-:W-:-:S02]  /*ce30*/  F2FP.F16.F32.PACK_AB R27, R11, R10 ;  /* 0x0000000a0b1b723e */ /* 0x010fc400000000ff */
[----:B------:R-:W-:Y:S02]  /*ce40*/  F2FP.F16.F32.PACK_AB R26, R9, R8 ;  /* 0x00000008091a723e */ /* 0x000fe400000000ff */
[----:B------:R-:W-:Y:S02]  /*ce50*/  F2FP.F16.F32.PACK_AB R25, R7, R6 ;  /* 0x000000060719723e */ /* 0x000fe400000000ff */
[----:B------:R-:W-:Y:S02]  /*ce60*/  F2FP.F16.F32.PACK_AB R24, R5, R4 ;  /* 0x000000040518723e */ /* 0x000fe400000000ff */
[----:B------:R-:W1:Y:S03]  /*ce70*/  LDTM.x16 R4, tmem[UR4+0x130] ;  /* 0x00013004000479ee */ /* 0x000e660008240000 */
[----:B------:R2:W-:Y:S04]  /*ce80*/  STS.128 [R42], R24 ;  /* 0x000000182a007388 */ /* 0x0005e80000000c00 */
[----:B------:R-:W-:Y:S01]  /*ce90*/  STS.128 [R28], R20 ;  /* 0x000000141c007388 */ /* 0x000fe20000000c00 */
        /* <DEDUP_REMOVED lines=8> */
[----:B--2---:R-:W-:Y:S02]  /*cf20*/  IMAD.IADD R42, R35, 0x1, R42 ;  /* 0x00000001232a7824 */ /* 0x004fe400078e022a */
[-C--:B------:R-:W-:Y:S01]  /*cf30*/  FMUL2 R14, R14.F32x2.HI_LO, R41.reuse.F32 ;  /* 0x000000290e0e724a */ /* 0x080fe20001000000 */
[----:B------:R-:W-:Y:S01]  /*cf40*/  F2FP.F16.F32.PACK_AB R9, R7, R6 ;  /* 0x000000060709723e */ /* 0x000fe200000000ff */
[-C--:B------:R-:W-:Y:S01]  /*cf50*/  FMUL2 R16, R16.F32x2.HI_LO, R41.reuse.F32 ;  /* 0x000000291010724a */ /* 0x080fe20001000000 */
[----:B------:R-:W-:Y:S01]  /*cf60*/  F2FP.F16.F32.PACK_AB R4, R13, R12 ;  /* 0x0000000c0d04723e */ /* 0x000fe200000000ff */
[----:B------:R-:W-:Y:S01]  /*cf70*/  FMUL2 R18, R18.F32x2.HI_LO, R41.F32 ;  /* 0x000000291212724a */ /* 0x000fe20001000000 */
[----:B------:R-:W-:Y:S01]  /*cf80*/  F2FP.F16.F32.PACK_AB R5, R15, R14 ;  /* 0x0000000e0f05723e */ /* 0x000fe200000000ff */
[----:B------:R1:W-:Y:S01]  /*cf90*/  STS.128 [R42], R8 ;  /* 0x000000082a007388 */ /* 0x0003e20000000c00 */
[----:B------:R-:W-:-:S02]  /*cfa0*/  F2FP.F16.F32.PACK_AB R6, R17, R16 ;  /* 0x000000101106723e */ /* 0x000fc400000000ff */
[----:B------:R-:W-:Y:S02]  /*cfb0*/  F2FP.F16.F32.PACK_AB R7, R19, R18 ;  /* 0x000000121307723e */ /* 0x000fe400000000ff */
[----:B------:R-:W-:-:S05]  /*cfc0*/  IADD3 R12, PT, PT, R33, R42, RZ ;  /* 0x0000002a210c7210 */ /* 0x000fca0007ffe0ff */
[----:B------:R2:W-:Y:S01]  /*cfd0*/  STS.128 [R12], R4 ;  /* 0x000000040c007388 */ /* 0x0005e20000000c00 */
[----:B------:R4:W-:Y:S06]  /*cfe0*/  MEMBAR.ALL.CTA ;  /* 0x0000000000007992 */ /* 0x0009ec0000008000 */
[----:B----4-:R-:W4:Y:S01]  /*cff0*/  FENCE.VIEW.ASYNC.S ;  /* 0x00000000000073c6 */ /* 0x010f220000000000 */
[----:B-1----:R-:W-:Y:S01]  /*d000*/  MOV R8, UR8 ;  /* 0x0000000800087c02 */ /* 0x002fe20008000f00 */
[----:B----4-:R2:W-:Y:S01]  /*d010*/  SYNCS.ARRIVE.TRANS64.ART0 RZ, [UR6+0xd0], R0 ;  /* 0x0000d000ffff79a7 */ /* 0x0105e20008500006 */
[----:B------:R2:W-:Y:S03]  /*d020*/  SYNCS.ARRIVE.TRANS64.ART0 RZ, [UR6+0x140], R0 ;  /* 0x00014000ffff79a7 */ /* 0x0005e60008500006 */
[----:B------:R2:W-:Y:S06]  /*d030*/  BAR.SYNC.DEFER_BLOCKING R8, 0x40 ;  /* 0x000100080000751d */ /* 0x0005ec0000010000 */
[----:B------:R2:W1:Y:S04]  /*d040*/  LDS R25, [R36+0x38c] ;  /* 0x00038c0024197984 */ /* 0x0004680000000800 */
[----:B------:R2:W4:Y:S01]  /*d050*/  LDS R24, [R36+0x78c] ;  /* 0x00078c0024187984 */ /* 0x0005220000000800 */
[----:B------:R2:W-:Y:S01]  /*d060*/  SYNCS.ARRIVE.TRANS64.ART0 RZ, [UR6+0x138], R0 ;  /* 0x00013800ffff79a7 */ /* 0x0005e20008500006 */
[----:B------:R-:W5:Y:S02]  /*d070*/  SYNCS.PHASECHK.TRANS64.TRYWAIT P0, [UR6+0x108], RZ ;  /* 0x000108ffff0075a7 */ /* 0x000f640008001106 */
[----:B-12-45:R-:W-:Y:S05]  /*d080*/  @!P0 BRA `(.L_x_62) ;  /* 0x0000001800088947 */ /* 0x036fea0003800000 */
.L_x_130:
[----:B------:R-:W1:Y:S01]  /*d090*/  SYNCS.PHASECHK.TRANS64.TRYWAIT P0, [UR6+0x158], R40 ;  /* 0x00015828ff0075a7 */ /* 0x000e620008001106 */
[----:B------:R-:W-:Y:S02]  /*d0a0*/  FSETP.NE.AND P5, PT, R25, RZ, PT ;  /* 0x000000ff1900720b */ /* 0x000fe40003fa5000 */
[----:B------:R-:W-:Y:S02]  /*d0b0*/  R2UR UR4, R3 ;  /* 0x00000000030472ca */ /* 0x000fe400000e0000 */
[----:B------:R-:W-:-:S06]  /*d0c0*/  FSEL R26, R25, 1, P5 ;  /* 0x3f800000191a7808 */ /* 0x000fcc0002800000 */
[----:B------:R-:W2:Y:S02]  /*d0d0*/  MUFU.RCP R26, R26 ;  /* 0x0000001a001a7308 */ /* 0x000ea40000001000 */
[----:B-12---:R-:W-:Y:S05]  /*d0e0*/  @!P0 BRA `(.L_x_63) ;  /* 0x0000001800048947 */ /* 0x006fea0003800000 */
.L_x_132:
[----:B-1----:R-:W1:Y:S01]  /*d0f0*/  LDTM.x16 R4, tmem[UR4+0x140] ;  /* 0x00014004000479ee */ /* 0x002e620008240000 */
[----:B------:R-:W-:Y:S01]  /*d100*/  R2UR UR4, R3 ;  /* 0x00000000030472ca */ /* 0x000fe200000e0000 */
[----:B------:R-:W-:Y:S01]  /*d110*/  IMAD.IADD R27, R33, 0x1, R38 ;  /* 0x00000001211b7824 */ /* 0x000fe200078e0226 */
[----:B------:R-:W2:Y:S01]  /*d120*/  LDCU.64 UR8, c[0x0][0x3c8] ;  /* 0x00007900ff0877ac */ /* 0x000ea20008000a00 */
[----:B------:R-:W4:Y:S01]  /*d130*/  @P4 LDC R3, c[0x0][0x600] ;  /* 0x00018000ff034b82 */ /* 0x000f220000000800 */
[----:B------:R-:W-:Y:S01]  /*d140*/  @P5 MUFU.LG2 R25, R25 ;  /* 0x0000001900195308 */ /* 0x000fe20000000c00 */
[----:B------:R-:W5:Y:S01]  /*d150*/  LDCU.64 UR12, c[0x0][0x3d0] ;  /* 0x00007a00ff0c77ac */ /* 0x000f620008000a00 */
[----:B------:R-:W3:Y:S01]  /*d160*/  LDCU UR16, c[0x0][0x380] ;  /* 0x00007000ff1077ac */ /* 0x000ee20008000800 */
[----:B------:R-:W-:Y:S02]  /*d170*/  ULOP3.LUT UR11, URZ, UR18, URZ, 0x33, !UPT ;  /* 0x00000012ff0b7292 */ /* 0x000fe4000f8e33ff */
[----:B------:R-:W-:Y:S01]  /*d180*/  USHF.R.S32.HI UR10, URZ, 0x1f, UR14 ;  /* 0x0000001fff0a7899 */ /* 0x000fe2000801140e */
[----:B-1----:R-:W-:-:S02]  /*d190*/  FMUL2 R10, R10.F32x2.HI_LO, R26.F32 ;  /* 0x0000001a0a0a724a */ /* 0x002fc40001000000 */
[-C--:B------:R-:W-:Y:S02]  /*d1a0*/  FMUL2 R8, R8.F32x2.HI_LO, R26.reuse.F32 ;  /* 0x0000001a0808724a */ /* 0x080fe40001000000 */
[----:B------:R-:W-:Y:S01]  /*d1b0*/  FMUL2 R6, R6.F32x2.HI_LO, R26.F32 ;  /* 0x0000001a0606724a */ /* 0x000fe20001000000 */
[----:B------:R-:W-:Y:S01]  /*d1c0*/  F2FP.F16.F32.PACK_AB R11, R11, R10 ;  /* 0x0000000a0b0b723e */ /* 0x000fe200000000ff */
        /* <DEDUP_REMOVED lines=10> */
[----:B------:R1:W-:Y:S01]  /*d270*/  STS.128 [R38], R8 ;  /* 0x0000000826007388 */ /* 0x0003e20000000c00 */
[----:B------:R-:W-:-:S02]  /*d280*/  F2FP.F16.F32.PACK_AB R21, R15, R14 ;  /* 0x0000000e0f15723e */ /* 0x000fc400000000ff */
[----:B------:R-:W-:-:S05]  /*d290*/  F2FP.F16.F32.PACK_AB R20, R13, R12 ;  /* 0x0000000c0d14723e */ /* 0x000fca00000000ff */
[----:B------:R2:W-:Y:S01]  /*d2a0*/  STS.128 [R27], R20 ;  /* 0x000000141b007388 */ /* 0x0005e20000000c00 */
[----:B-1----:R-:W1:Y:S02]  /*d2b0*/  LDTM.x16 R4, tmem[UR4+0x150] ;  /* 0x00015004000479ee */ /* 0x002e640008240000 */
[-C--:B-1----:R-:W-:Y:S02]  /*d2c0*/  FMUL2 R10, R10.F32x2.HI_LO, R26.reuse.F32 ;  /* 0x0000001a0a0a724a */ /* 0x082fe40001000000 */
[-C--:B------:R-:W-:Y:S02]  /*d2d0*/  FMUL2 R8, R8.F32x2.HI_LO, R26.reuse.F32 ;  /* 0x0000001a0808724a */ /* 0x080fe40001000000 */
[----:B------:R-:W-:Y:S01]  /*d2e0*/  FMUL2 R4, R4.F32x2.HI_LO, R26.F32 ;  /* 0x0000001a0404724a */ /* 0x000fe20001000000 */
[----:B------:R-:W-:Y:S01]  /*d2f0*/  F2FP.F16.F32.PACK_AB R11, R11, R10 ;  /* 0x0000000a0b0b723e */ /* 0x000fe200000000ff */
[----:B------:R-:W-:Y:S01]  /*d300*/  FMUL2 R6, R6.F32x2.HI_LO, R26.F32 ;  /* 0x0000001a0606724a */ /* 0x000fe20001000000 */
[----:B------:R-:W-:Y:S01]  /*d310*/  F2FP.F16.F32.PACK_AB R10, R9, R8 ;  /* 0x00000008090a723e */ /* 0x000fe200000000ff */
[----:B------:R-:W-:Y:S01]  /*d320*/  FMUL2 R18, R18.F32x2.HI_LO, R26.F32 ;  /* 0x0000001a1212724a */ /* 0x000fe20001000000 */
[----:B------:R-:W-:Y:S01]  /*d330*/  F2FP.F16.F32.PACK_AB R8, R5, R4 ;  /* 0x000000040508723e */ /* 0x000fe200000000ff */
[--C-:B------:R-:W-:Y:S01]  /*d340*/  IMAD.IADD R4, R35, 0x1, R38.reuse ;  /* 0x0000000123047824 */ /* 0x100fe200078e0226 */
[----:B------:R-:W-:Y:S01]  /*d350*/  F2FP.F16.F32.PACK_AB R9, R7, R6 ;  /* 0x000000060709723e */ /* 0x000fe200000000ff */
[----:B------:R-:W-:Y:S01]  /*d360*/  FMUL2 R16, R16.F32x2.HI_LO, R26.F32 ;  /* 0x0000001a1010724a */ /* 0x000fe20001000000 */
[----:B--2---:R-:W-:Y:S01]  /*d370*/  F2FP.F16.F32.PACK_AB R23, R19, R18 ;  /* 0x000000121317723e */ /* 0x004fe200000000ff */
[----:B------:R-:W-:Y:S01]  /*d380*/  FMUL2 R14, R14.F32x2.HI_LO, R26.F32 ;  /* 0x0000001a0e0e724a */ /* 0x000fe20001000000 */
[----:B------:R-:W-:Y:S01]  /*d390*/  IADD3 R27, PT, PT, R33, R4, RZ ;  /* 0x00000004211b7210 */ /* 0x000fe20007ffe0ff */
[----:B------:R-:W-:Y:S01]  /*d3a0*/  FMUL2 R12, R12.F32x2.HI_LO, R26.F32 ;  /* 0x0000001a0c0c724a */ /* 0x000fe20001000000 */
[----:B------:R1:W-:Y:S01]  /*d3b0*/  STS.128 [R4], R8 ;  /* 0x0000000804007388 */ /* 0x0003e20000000c00 */
[----:B------:R-:W-:Y:S01]  /*d3c0*/  F2FP.F16.F32.PACK_AB R22, R17, R16 ;  /* 0x000000101116723e */ /* 0x000fe200000000ff */
[----:B------:R-:W-:Y:S01]  /*d3d0*/  IMAD.IADD R38, R37, 0x1, R38 ;  /* 0x0000000125267824 */ /* 0x000fe200078e0226 */
[----:B------:R-:W-:-:S02]  /*d3e0*/  F2FP.F16.F32.PACK_AB R21, R15, R14 ;  /* 0x0000000e0f15723e */ /* 0x000fc400000000ff */
[----:B------:R-:W-:Y:S01]  /*d3f0*/  F2FP.F16.F32.PACK_AB R20, R13, R12 ;  /* 0x0000000c0d14723e */ /* 0x000fe200000000ff */
[----:B------:R-:W-:-:S04]  /*d400*/  IMAD.IADD R28, R33, 0x1, R38 ;  /* 0x00000001211c7824 */ /* 0x000fc800078e0226 */
[----:B------:R2:W-:Y:S01]  /*d410*/  STS.128 [R27], R20 ;  /* 0x000000141b007388 */ /* 0x0005e20000000c00 */
[----:B-1----:R-:W1:Y:S01]  /*d420*/  LDTM.x16 R4, tmem[UR4+0x160] ;  /* 0x00016004000479ee */ /* 0x002e620008240000 */
[----:B--2---:R-:W4:Y:S01]  /*d430*/  @P4 MUFU.LG2 R27, R34 ;  /* 0x00000022001b4308 */ /* 0x004f220000000c00 */
        /* <DEDUP_REMOVED lines=15> */
[----:B------:R-:W-:Y:S01]  /*d530*/  F2FP.F16.F32.PACK_AB R21, R15, R14 ;  /* 0x0000000e0f15723e */ /* 0x000fe200000000ff */
[----:B----4-:R-:W-:Y:S01]  /*d540*/  @P4 FFMA R3, R32, R3, R27 ;  /* 0x0000000320034223 */ /* 0x010fe2000000001b */
[----:B------:R-:W-:-:S05]  /*d550*/  F2FP.F16.F32.PACK_AB R20, R13, R12 ;  /* 0x0000000c0d14723e */ /* 0x000fca00000000ff */
[----:B------:R-:W-:Y:S01]  /*d560*/  STS.128 [R28], R20 ;  /* 0x000000141c007388 */ /* 0x000fe20000000c00 */
[----:B-1----:R-:W1:Y:S01]  /*d570*/  LDTM.x16 R4, tmem[UR4+0x170] ;  /* 0x00017004000479ee */ /* 0x002e620008240000 */
[----:B------:R-:W-:Y:S01]  /*d580*/  IADD3 R38, PT, PT, R35, R38, RZ ;  /* 0x0000002623267210 */ /* 0x000fe20007ffe0ff */
[----:B------:R-:W-:-:S04]  /*d590*/  USHF.R.S32.HI UR4, URZ, 0x1f, UR15 ;  /* 0x0000001fff047899 */ /* 0x000fc8000801140f */
[----:B------:R-:W-:Y:S01]  /*d5a0*/  IMAD.IADD R33, R33, 0x1, R38 ;  /* 0x0000000121217824 */ /* 0x000fe200078e0226 */
[----:B------:R-:W-:Y:S02]  /*d5b0*/  UIMAD UR7, UR4, UR8, URZ ;  /* 0x00000008040772a4 */ /* 0x000fe4000f8e02ff */
[----:B------:R-:W-:Y:S02]  /*d5c0*/  UIMAD.WIDE.U32 UR4, UR15, UR8, URZ ;  /* 0x000000080f0472a5 */ /* 0x000fe4000f8e00ff */
[----:B------:R-:W-:Y:S02]  /*d5d0*/  UIMAD UR7, UR15, UR9, UR7 ;  /* 0x000000090f0772a4 */ /* 0x000fe4000f8e0207 */
[----:B-----5:R-:W-:Y:S02]  /*d5e0*/  UIMAD UR8, UR10, UR12, URZ ;  /* 0x0000000c0a0872a4 */ /* 0x020fe4000f8e02ff */
[----:B------:R-:W-:Y:S02]  /*d5f0*/  UIADD3 UR5, UPT, UPT, UR5, UR7, URZ ;  /* 0x0000000705057290 */ /* 0x000fe4000fffe0ff */
[----:B------:R-:W-:-:S02]  /*d600*/  UIMAD UR8, UR14, UR13, UR8 ;  /* 0x0000000d0e0872a4 */ /* 0x000fc4000f8e0208 */
[----:B------:R-:W-:Y:S01]  /*d610*/  UIMAD.WIDE.U32 UR4, UR14, UR12, UR4 ;  /* 0x0000000c0e0472a5 */ /* 0x000fe2000f8e0004 */
[----:B------:R-:W2:Y:S01]  /*d620*/  LDCU.64 UR12, c[0x0][0x358] ;  /* 0x00006b00ff0c77ac */ /* 0x000ea20008000a00 */
[-C--:B-1----:R-:W-:Y:S02]  /*d630*/  FMUL2 R10, R10.F32x2.HI_LO, R26.reuse.F32 ;  /* 0x0000001a0a0a724a */ /* 0x082fe40001000000 */
[----:B------:R-:W-:Y:S01]  /*d640*/  UIADD3 UR5, UPT, UPT, UR5, UR8, URZ ;  /* 0x0000000805057290 */ /* 0x000fe2000fffe0ff */
        /* <DEDUP_REMOVED lines=8> */
[----:B------:R-:W1:Y:S01]  /*d6d0*/  LDC R4, c[0x0][0x614] ;  /* 0x00018500ff047b82 */ /* 0x000e620000000800 */
[----:B------:R-:W-:Y:S01]  /*d6e0*/  F2FP.F16.F32.PACK_AB R9, R7, R6 ;  /* 0x000000060709723e */ /* 0x000fe200000000ff */
[----:B------:R-:W-:-:S02]  /*d6f0*/  FMUL2 R16, R16.F32x2.HI_LO, R26.F32 ;  /* 0x0000001a1010724a */ /* 0x000fc40001000000 */
[----:B------:R-:W-:Y:S01]  /*d700*/  FMUL2 R18, R18.F32x2.HI_LO, R26.F32 ;  /* 0x0000001a1212724a */ /* 0x000fe20001000000 */
[----:B------:R-:W-:Y:S01]  /*d710*/  F2FP.F16.F32.PACK_AB R5, R15, R14 ;  /* 0x0000000e0f05723e */ /* 0x000fe200000000ff */
[----:B------:R4:W-:Y:S01]  /*d720*/  STS.128 [R38], R8 ;  /* 0x0000000826007388 */ /* 0x0009e20000000c00 */
[----:B------:R-:W-:Y:S02]  /*d730*/  F2FP.F16.F32.PACK_AB R6, R17, R16 ;  /* 0x000000101106723e */ /* 0x000fe400000000ff */
[----:B------:R-:W-:Y:S01]  /*d740*/  F2FP.F16.F32.PACK_AB R7, R19, R18 ;  /* 0x000000121307723e */ /* 0x000fe200000000ff */
[----:B----4-:R-:W4:Y:S01]  /*d750*/  @P5 LDC R9, c[0x0][0x600] ;  /* 0x00018000ff095b82 */ /* 0x010f220000000800 */
[----:B-1----:R-:W-:Y:S01]  /*d760*/  VIADD R8, R4, UR11 ;  /* 0x0000000b04087c36 */ /* 0x002fe20008000000 */
[----:B------:R-:W-:Y:S01]  /*d770*/  F2FP.F16.F32.PACK_AB R4, R13, R12 ;  /* 0x0000000c0d04723e */ /* 0x000fe200000000ff */
[----:B------:R-:W1:Y:S01]  /*d780*/  LDCU.64 UR10, c[0x0][0x3b0] ;  /* 0x00007600ff0a77ac */ /* 0x000e620008000a00 */
[----:B------:R-:W-:Y:S01]  /*d790*/  MOV R10, 0xff800000 ;  /* 0xff800000000a7802 */ /* 0x000fe20000000f00 */
[----:B------:R-:W-:Y:S01]  /*d7a0*/  @P4 FMUL R10, R3, 0.69314718246459960938 ;  /* 0x3f317218030a4820 */ /* 0x000fe20000400000 */
[----:B------:R-:W-:Y:S01]  /*d7b0*/  SHF.L.U32 R11, R8, 0x8, RZ ;  /* 0x00000008080b7819 */ /* 0x000fe200000006ff */
[----:B------:R5:W-:Y:S03]  /*d7c0*/  STS.128 [R33], R4 ;  /* 0x0000000421007388 */ /* 0x000be60000000c00 */
[----:B---3--:R-:W-:Y:S01]  /*d7d0*/  IADD3 R13, PT, PT, -R11, UR16, RZ ;  /* 0x000000100b0d7c10 */ /* 0x008fe2000fffe1ff */
[----:B------:R3:W-:Y:S06]  /*d7e0*/  MEMBAR.ALL.CTA ;  /* 0x0000000000007992 */ /* 0x0007ec0000008000 */
[----:B---3--:R-:W3:Y:S01]  /*d7f0*/  FENCE.VIEW.ASYNC.S ;  /* 0x00000000000073c6 */ /* 0x008ee20000000000 */
[----:B------:R-:W-:-:S02]  /*d800*/  SHF.R.S32.HI R8, RZ, 0x1f, R11 ;  /* 0x0000001fff087819 */ /* 0x000fc4000001140b */
[C---:B------:R-:W-:Y:S01]  /*d810*/  ISETP.GT.AND P3, PT, R13.reuse, R2, PT ;  /* 0x000000020d00720c */ /* 0x040fe20003f64270 */
[----:B------:R-:W-:Y:S01]  /*d820*/  VIADD R13, R13, 0xffffff80 ;  /* 0xffffff800d0d7836 */ /* 0x000fe20000000000 */
[----:B------:R-:W-:-:S04]  /*d830*/  IADD3 R11, P1, P0, R11, UR4, R2 ;  /* 0x000000040b0b7c10 */ /* 0x000fc8000f83e002 */
[----:B------:R-:W-:Y:S01]  /*d840*/  ISETP.GT.AND P2, PT, R13, R2, PT ;  /* 0x000000020d00720c */ /* 0x000fe20003f44270 */
[----:B------:R-:W-:Y:S01]  /*d850*/  IMAD.MOV.U32 R2, RZ, RZ, -0x800000 ;  /* 0xff800000ff027424 */ /* 0x000fe200078e00ff */
[----:B------:R-:W-:Y:S01]  /*d860*/  IADD3.X R8, PT, PT, R8, UR5, RZ, P1, P0 ;  /* 0x0000000508087c10 */ /* 0x000fe20008fe04ff */
[----:B----4-:R-:W-:Y:S01]  /*d870*/  @P5 FFMA R9, R24, R9, R25 ;  /* 0x0000000918095223 */ /* 0x010fe20000000019 */
[----:B-1----:R-:W-:-:S03]  /*d880*/  LEA R12, P0, R11, UR10, 0x2 ;  /* 0x0000000a0b0c7c11 */ /* 0x002fc6000f8010ff */
[----:B------:R-:W-:Y:S01]  /*d890*/  @P5 FMUL R2, R9, 0.69314718246459960938 ;  /* 0x3f31721809025820 */ /* 0x000fe20000400000 */
[----:B------:R-:W-:Y:S01]  /*d8a0*/  LEA.HI.X R13, R11, UR11, R8, 0x2, P0 ;  /* 0x0000000b0b0d7c11 */ /* 0x000fe200080f1408 */
[----:B------:R-:W-:Y:S01]  /*d8b0*/  HFMA2 R8, -RZ, RZ, 0, 0 ;  /* 0x00000000ff087431 */ /* 0x000fe200000001ff */
[----:B---3--:R5:W-:Y:S01]  /*d8c0*/  SYNCS.ARRIVE.TRANS64.ART0 RZ, [UR6+0xd8], R0 ;  /* 0x0000d800ffff79a7 */ /* 0x008be20008500006 */
[----:B------:R5:W-:Y:S02]  /*d8d0*/  SYNCS.ARRIVE.TRANS64.ART0 RZ, [UR6+0x148], R0 ;  /* 0x00014800ffff79a7 */ /* 0x000be40008500006 */
[----:B--2---:R5:W-:Y:S04]  /*d8e0*/  @P3 STG.E desc[UR12][R12.64], R10 ;  /* 0x0000000a0c003986 */ /* 0x004be8000c10190c */
[----:B------:R5:W-:Y:S02]  /*d8f0*/  @P2 STG.E desc[UR12][R12.64+0x200], R2 ;  /* 0x000200020c002986 */ /* 0x000be4000c10190c */
.L_x_55:
[----:B------:R-:W-:-:S04]  /*d900*/  SHF.L.U32 R8, R8, 0x1f, RZ ;  /* 0x0000001f08087819 */ /* 0x000fc800000006ff */
[----:B------:R-:W1:Y:S02]  /*d910*/  SYNCS.PHASECHK.TRANS64.TRYWAIT P0, [UR6+0x158], R8 ;  /* 0x00015808ff0075a7 */ /* 0x000e640008001106 */
[----:B-1----:R-:W-:Y:S05]  /*d920*/  @!P0 BRA `(.L_x_64) ;  /* 0x0000001000108947 */ /* 0x002fea0003800000 */
.L_x_134:
[----:B------:R-:W-:Y:S06]  /*d930*/  BAR.ARV 0x2, 0x1a0 ;  /* 0x0086800000007b1d */ /* 0x000fec0000002000 */
[----:B------:R-:W-:Y:S05]  /*d940*/  EXIT ;  /* 0x000000000000794d */ /* 0x000fea0003800000 */
.L_x_3:
[----:B------:R-:W-:-:S07]  /*d950*/  MOV R2, UR4 ;  /* 0x0000000400027c02 */ /* 0x000fce0008000f00 */
.L_x_65:
[----:B-1----:R1:W2:Y:S02]  /*d960*/  SYNCS.PHASECHK.TRANS64.TRYWAIT P0, [R2+URZ+0x140], RZ ;  /* 0x000140ff020075a7 */ /* 0x0022a400080011ff */
[----:B--2---:R-:W-:Y:S05]  /*d970*/  @!P0 NANOSLEEP.SYNCS 0x989680 ;  /* 0x009896800000895d */ /* 0x004fea0003900000 */
[----:B------:R-:W2:Y:S02]  /*d980*/  @!P0 SYNCS.PHASECHK.TRANS64 P0, [R2+URZ+0x140], RZ ;  /* 0x000140ff020085a7 */ /* 0x000ea400080010ff */
[----:B--2---:R-:W-:Y:S05]  /*d990*/  @!P0 BRA `(.L_x_65) ;  /* 0xfffffffc00f08947 */ /* 0x004fea000383ffff */
[----:B------:R-:W-:Y:S05]  /*d9a0*/  BRA `(.L_x_66) ;  /* 0xffffff3000247947 */ /* 0x000fea000383ffff */
.L_x_4:
[----:B-1----:R-:W-:-:S07]  /*d9b0*/  MOV R2, UR4 ;  /* 0x0000000400027c02 */ /* 0x002fce0008000f00 */
.L_x_67:
[----:B-1----:R1:W2:Y:S02]  /*d9c0*/  SYNCS.PHASECHK.TRANS64.TRYWAIT P0, [R2+URZ+0x148], RZ ;  /* 0x000148ff020075a7 */ /* 0x0022a400080011ff */
[----:B--2---:R-:W-:Y:S05]  /*d9d0*/  @!P0 NANOSLEEP.SYNCS 0x989680 ;  /* 0x009896800000895d */ /* 0x004fea0003900000 */
[----:B------:R-:W2:Y:S02]  /*d9e0*/  @!P0 SYNCS.PHASECHK.TRANS64 P0, [R2+URZ+0x148], RZ ;  /* 0x000148ff020085a7 */ /* 0x000ea400080010ff */
[----:B--2---:R-:W-:Y:S05]  /*d9f0*/  @!P0 BRA `(.L_x_67) ;  /* 0xfffffffc00f08947 */ /* 0x004fea000383ffff */
[----:B------:R-:W-:Y:S05]  /*da00*/  BRA `(.L_x_68) ;  /* 0xffffff3000307947 */ /* 0x000fea000383ffff */
.L_x_10:
[----:B------:R-:W-:-:S07]  /*da10*/  MOV R2, UR17 ;  /* 0x0000001100027c02 */ /* 0x000fce0008000f00 */
.L_x_69:
[----:B-1----:R1:W2:Y:S02]  /*da20*/  SYNCS.PHASECHK.TRANS64.TRYWAIT P0, [R2+URZ], RZ ;  /* 0x000000ff020075a7 */ /* 0x0022a400080011ff */
[----:B--2---:R-:W-:Y:S05]  /*da30*/  @!P0 NANOSLEEP.SYNCS 0x989680 ;  /* 0x009896800000895d */ /* 0x004fea0003900000 */
[----:B------:R-:W2:Y:S02]  /*da40*/  @!P0 SYNCS.PHASECHK.TRANS64 P0, [R2+URZ], RZ ;  /* 0x000000ff020085a7 */ /* 0x000ea400080010ff */
[----:B--2---:R-:W-:Y:S05]  /*da50*/  @!P0 BRA `(.L_x_69) ;  /* 0xfffffffc00f08947 */ /* 0x004fea000383ffff */
[----:B------:R-:W-:Y:S05]  /*da60*/  BRA `(.L_x_70) ;  /* 0xffffff3400b87947 */ /* 0x000fea000383ffff */
.L_x_11:
[----:B------:R-:W-:-:S07]  /*da70*/  MOV R2, UR17 ;  /* 0x0000001100027c02 */ /* 0x000fce0008000f00 */
.L_x_71:
[----:B-1----:R1:W2:Y:S02]  /*da80*/  SYNCS.PHASECHK.TRANS64.TRYWAIT P0, [R2+URZ+0x20], RZ ;  /* 0x000020ff020075a7 */ /* 0x0022a400080011ff */
[----:B--2---:R-:W-:Y:S05]  /*da90*/  @!P0 NANOSLEEP.SYNCS 0x989680 ;  /* 0x009896800000895d */ /* 0x004fea0003900000 */
[----:B------:R-:W2:Y:S02]  /*daa0*/  @!P0 SYNCS.PHASECHK.TRANS64 P0, [R2+URZ+0x20], RZ ;  /* 0x000020ff020085a7 */ /* 0x000ea400080010ff */
[----:B--2---:R-:W-:Y:S05]  /*dab0*/  @!P0 BRA `(.L_x_71) ;  /* 0xfffffffc00f08947 */ /* 0x004fea000383ffff */
[----:B------:R-:W-:Y:S05]  /*dac0*/  BRA `(.L_x_72) ;  /* 0xffffff38002c7947 */ /* 0x000fea000383ffff */
.L_x_12:
[----:B------:R-:W-:-:S07]  /*dad0*/  MOV R2, UR17 ;  /* 0x0000001100027c02 */ /* 0x000fce0008000f00 */
.L_x_73:
[----:B-1----:R1:W2:Y:S02]  /*dae0*/  SYNCS.PHASECHK.TRANS64.TRYWAIT P0, [R2+URZ+0x8], RZ ;  /* 0x000008ff020075a7 */ /* 0x0022a400080011ff */
[----:B--2---:R-:W-:Y:S05]  /*daf0*/  @!P0 NANOSLEEP.SYNCS 0x989680 ;  /* 0x009896800000895d */ /* 0x004fea0003900000 */
[----:B------:R-:W2:Y:S02]  /*db00*/  @!P0 SYNCS.PHASECHK.TRANS64 P0, [R2+URZ+0x8], RZ ;  /* 0x000008ff020085a7 */ /* 0x000ea400080010ff */
[----:B--2---:R-:W-:Y:S05]  /*db10*/  @!P0 BRA `(.L_x_73) ;  /* 0xfffffffc00f08947 */ /* 0x004fea000383ffff */
[----:B------:R-:W-:Y:S05]  /*db20*/  BRA `(.L_x_74) ;  /* 0xffffff3800f47947 */ /* 0x000fea000383ffff */
.L_x_14:
[----:B------:R-:W-:Y:S02]  /*db30*/  MOV R14, R15 ;  /* 0x0000000f000e7202 */ /* 0x000fe40000000f00 */
[----:B------:R-:W-:Y:S07]  /*db40*/  MOV R10, UR36 ;  /* 0x00000024000a7c02 */ /* 0x000fee0008000f00 */
.L_x_75:
[----:B-1----:R1:W2:Y:S02]  /*db50*/  SYNCS.PHASECHK.TRANS64.TRYWAIT P0, [R10+URZ], R15 ;  /* 0x0000000f0a0075a7 */ /* 0x0022a400080011ff */
[----:B--2---:R-:W-:Y:S05]  /*db60*/  @!P0 NANOSLEEP.SYNCS 0x989680 ;  /* 0x009896800000895d */ /* 0x004fea0003900000 */
[----:B------:R-:W2:Y:S02]  /*db70*/  @!P0 SYNCS.PHASECHK.TRANS64 P0, [R10+URZ], R15 ;  /* 0x0000000f0a0085a7 */ /* 0x000ea400080010ff */
[----:B--2---:R-:W-:Y:S05]  /*db80*/  @!P0 BRA `(.L_x_75) ;  /* 0xfffffffc00f08947 */ /* 0x004fea000383ffff */
[----:B------:R-:W-:Y:S05]  /*db90*/  BRA `(.L_x_76) ;  /* 0xffffff3c00c87947 */ /* 0x000fea000383ffff */
.L_x_15:
[----:B------:R-:W-:Y:S02]  /*dba0*/  MOV R14, UR16 ;  /* 0x00000010000e7c02 */ /* 0x000fe40008000f00 */
[----:B------:R-:W-:Y:S02]  /*dbb0*/  MOV R15, UR16 ;  /* 0x00000010000f7c02 */ /* 0x000fe40008000f00 */
[----:B------:R-:W-:Y:S07]  /*dbc0*/  MOV R10, UR17 ;  /* 0x00000011000a7c02 */ /* 0x000fee0008000f00 */
.L_x_77:
[----:B-1----:R1:W2:Y:S02]  /*dbd0*/  SYNCS.PHASECHK.TRANS64.TRYWAIT P0, [R10+URZ+0xd0], R15 ;  /* 0x0000d00f0a0075a7 */ /* 0x0022a400080011ff */
[----:B--2---:R-:W-:Y:S05]  /*dbe0*/  @!P0 NANOSLEEP.SYNCS 0x989680 ;  /* 0x009896800000895d */ /* 0x004fea0003900000 */
[----:B------:R-:W2:Y:S02]  /*dbf0*/  @!P0 SYNCS.PHASECHK.TRANS64 P0, [R10+URZ+0xd0], R15 ;  /* 0x0000d00f0a0085a7 */ /* 0x000ea400080010ff */
[----:B--2---:R-:W-:Y:S05]  /*dc00*/  @!P0 BRA `(.L_x_77) ;  /* 0xfffffffc00f08947 */ /* 0x004fea000383ffff */
[----:B------:R-:W-:Y:S05]  /*dc10*/  BRA `(.L_x_78) ;  /* 0xffffff3c00c47947 */ /* 0x000fea000383ffff */
.L_x_16:
[----:B------:R-:W-:Y:S02]  /*dc20*/  MOV R14, UR16 ;  /* 0x00000010000e7c02 */ /* 0x000fe40008000f00 */
[----:B------:R-:W-:Y:S02]  /*dc30*/  MOV R15, UR16 ;  /* 0x00000010000f7c02 */ /* 0x000fe40008000f00 */
[----:B------:R-:W-:Y:S07]  /*dc40*/  MOV R10, UR17 ;  /* 0x00000011000a7c02 */ /* 0x000fee0008000f00 */
.L_x_79:
[----:B-1----:R1:W2:Y:S02]  /*dc50*/  SYNCS.PHASECHK.TRANS64.TRYWAIT P0, [R10+URZ+0xe0], R15 ;  /* 0x0000e00f0a0075a7 */ /* 0x0022a400080011ff */
[----:B--2---:R-:W-:Y:S05]  /*dc60*/  @!P0 NANOSLEEP.SYNCS 0x989680 ;  /* 0x009896800000895d */ /* 0x004fea0003900000 */
[----:B------:R-:W2:Y:S02]  /*dc70*/  @!P0 SYNCS.PHASECHK.TRANS64 P0, [R10+URZ+0xe0], R15 ;  /* 0x0000e00f0a0085a7 */ /* 0x000ea400080010ff */
[----:B--2---:R-:W-:Y:S05]  /*dc80*/  @!P0 BRA `(.L_x_79) ;  /* 0xfffffffc00f08947 */ /* 0x004fea000383ffff */
[----:B------:R-:W-:Y:S05]  /*dc90*/  BRA `(.L_x_80) ;  /* 0xffffff4000687947 */ /* 0x000fea000383ffff */
.L_x_17:
[----:B------:R-:W-:Y:S02]  /*dca0*/  MOV R14, R15 ;  /* 0x0000000f000e7202 */ /* 0x000fe40000000f00 */
[----:B------:R-:W-:Y:S07]  /*dcb0*/  MOV R10, UR35 ;  /* 0x00000023000a7c02 */ /* 0x000fee0008000f00 */
.L_x_81:
[----:B-1----:R1:W2:Y:S02]  /*dcc0*/  SYNCS.PHASECHK.TRANS64.TRYWAIT P0, [R10+URZ], R15 ;  /* 0x0000000f0a0075a7 */ /* 0x0022a400080011ff */
[----:B--2---:R-:W-:Y:S05]  /*dcd0*/  @!P0 NANOSLEEP.SYNCS 0x989680 ;  /* 0x009896800000895d */ /* 0x004fea0003900000 */
[----:B------:R-:W2:Y:S02]  /*dce0*/  @!P0 SYNCS.PHASECHK.TRANS64 P0, [R10+URZ], R15 ;  /* 0x0000000f0a0085a7 */ /* 0x000ea400080010ff */
[----:B--2---:R-:W-:Y:S05]  /*dcf0*/  @!P0 BRA `(.L_x_81) ;  /* 0xfffffffc00f08947 */ /* 0x004fea000383ffff */
[----:B------:R-:W-:Y:S05]  /*dd00*/  BRA `(.L_x_82) ;  /* 0xffffff4000b07947 */ /* 0x000fea000383ffff */
.L_x_18:
[----:B------:R-:W-:Y:S02]  /*dd10*/  MOV R14, UR16 ;  /* 0x00000010000e7c02 */ /* 0x000fe40008000f00 */
[----:B------:R-:W-:Y:S02]  /*dd20*/  MOV R15, UR16 ;  /* 0x00000010000f7c02 */ /* 0x000fe40008000f00 */
[----:B------:R-:W-:Y:S07]  /*dd30*/  MOV R10, UR17 ;  /* 0x00000011000a7c02 */ /* 0x000fee0008000f00 */
.L_x_83:
[----:B-1----:R1:W2:Y:S02]  /*dd40*/  SYNCS.PHASECHK.TRANS64.TRYWAIT P0, [R10+URZ+0xd8], R15 ;  /* 0x0000d80f0a0075a7 */ /* 0x0022a400080011ff */
[----:B--2---:R-:W-:Y:S05]  /*dd50*/  @!P0 NANOSLEEP.SYNCS 0x989680 ;  /* 0x009896800000895d */ /* 0x004fea0003900000 */
[----:B------:R-:W2:Y:S02]  /*dd60*/  @!P0 SYNCS.PHASECHK.TRANS64 P0, [R10+URZ+0xd8], R15 ;  /* 0x0000d80f0a0085a7 */ /* 0x000ea400080010ff */
[----:B--2---:R-:W-:Y:S05]  /*dd70*/  @!P0 BRA `(.L_x_83) ;  /* 0xfffffffc00f08947 */ /* 0x004fea000383ffff */
[----:B------:R-:W-:Y:S05]  /*dd80*/  BRA `(.L_x_84) ;  /* 0xffffff4400347947 */ /* 0x000fea000383ffff */
.L_x_19:
[----:B------:R-:W-:Y:S02]  /*dd90*/  MOV R14, UR16 ;  /* 0x00000010000e7c02 */ /* 0x000fe40008000f00 */
[----:B------:R-:W-:Y:S02]  /*dda0*/  MOV R15, UR16 ;  /* 0x00000010000f7c02 */ /* 0x000fe40008000f00 */
[----:B------:R-:W-:Y:S07]  /*ddb0*/  MOV R10, UR17 ;  /* 0x00000011000a7c02 */ /* 0x000fee0008000f00 */
.L_x_85:
[----:B-1----:R1:W2:Y:S02]  /*ddc0*/  SYNCS.PHASECHK.TRANS64.TRYWAIT P0, [R10+URZ+0xe8], R15 ;  /* 0x0000e80f0a0075a7 */ /* 0x0022a400080011ff */
[----:B--2---:R-:W-:Y:S05]  /*ddd0*/  @!P0 NANOSLEEP.SYNCS 0x989680 ;  /* 0x009896800000895d */ /* 0x004fea0003900000 */
[----:B------:R-:W2:Y:S02]  /*dde0*/  @!P0 SYNCS.PHASECHK.TRANS64 P0, [R10+URZ+0xe8], R15 ;  /* 0x0000e80f0a0085a7 */ /* 0x000ea400080010ff */
[----:B--2---:R-:W-:Y:S05]  /*ddf0*/  @!P0 BRA `(.L_x_85) ;  /* 0xfffffffc00f08947 */ /* 0x004fea000383ffff */
[----:B------:R-:W-:Y:S05]  /*de00*/  BRA `(.L_x_86) ;  /* 0xffffff44009c7947 */ /* 0x000fea000383ffff */
.L_x_21:
[----:B-1----:R-:W-:Y:S02]  /*de10*/  MOV R2, UR16 ;  /* 0x0000001000027c02 */ /* 0x002fe40008000f00 */
[----:B------:R-:W-:-:S07]  /*de20*/  MOV R5, R4 ;  /* 0x0000000400057202 */ /* 0x000fce0000000f00 */
.L_x_87:
[----:B-1----:R1:W2:Y:S02]  /*de30*/  SYNCS.PHASECHK.TRANS64.TRYWAIT P0, [R2+URZ+0x20], R5 ;  /* 0x00002005020075a7 */ /* 0x0022a400080011ff */
[----:B--2---:R-:W-:Y:S05]  /*de40*/  @!P0 NANOSLEEP.SYNCS 0x989680 ;  /* 0x009896800000895d */ /* 0x004fea0003900000 */
[----:B------:R-:W2:Y:S02]  /*de50*/  @!P0 SYNCS.PHASECHK.TRANS64 P0, [R2+URZ+0x20], R5 ;  /* 0x00002005020085a7 */ /* 0x000ea400080010ff */
[----:B--2---:R-:W-:Y:S05]  /*de60*/  @!P0 BRA `(.L_x_87) ;  /* 0xfffffffc00f08947 */ /* 0x004fea000383ffff */
[----:B------:R-:W-:Y:S05]  /*de70*/  BRA `(.L_x_88) ;  /* 0xffffff4800187947 */ /* 0x000fea000383ffff */
.L_x_22:
[----:B------:R-:W-:Y:S02]  /*de80*/  MOV R4, UR10 ;  /* 0x0000000a00047c02 */ /* 0x000fe40008000f00 */
[----:B------:R-:W-:Y:S02]  /*de90*/  MOV R5, UR10 ;  /* 0x0000000a00057c02 */ /* 0x000fe40008000f00 */
[----:B------:R-:W-:-:S07]  /*dea0*/  MOV R2, UR17 ;  /* 0x0000001100027c02 */ /* 0x000fce0008000f00 */
.L_x_89:
[----:B-1----:R1:W2:Y:S02]  /*deb0*/  SYNCS.PHASECHK.TRANS64.TRYWAIT P0, [R2+URZ+0xd0], R5 ;  /* 0x0000d005020075a7 */ /* 0x0022a400080011ff */
[----:B--2---:R-:W-:Y:S05]  /*dec0*/  @!P0 NANOSLEEP.SYNCS 0x989680 ;  /* 0x009896800000895d */ /* 0x004fea0003900000 */
[----:B------:R-:W2:Y:S02]  /*ded0*/  @!P0 SYNCS.PHASECHK.TRANS64 P0, [R2+URZ+0xd0], R5 ;  /* 0x0000d005020085a7 */ /* 0x000ea400080010ff */
[----:B--2---:R-:W-:Y:S05]  /*dee0*/  @!P0 BRA `(.L_x_89) ;  /* 0xfffffffc00f08947 */ /* 0x004fea000383ffff */
[----:B------:R-:W-:Y:S05]  /*def0*/  BRA `(.L_x_90) ;  /* 0xffffff4800e07947 */ /* 0x000fea000383ffff */
.L_x_23:
[----:B------:R-:W-:Y:S02]  /*df00*/  MOV R4, UR10 ;  /* 0x0000000a00047c02 */ /* 0x000fe40008000f00 */
[----:B------:R-:W-:Y:S02]  /*df10*/  MOV R5, UR10 ;  /* 0x0000000a00057c02 */ /* 0x000fe40008000f00 */
[----:B------:R-:W-:-:S07]  /*df20*/  MOV R2, UR11 ;  /* 0x0000000b00027c02 */ /* 0x000fce0008000f00 */
.L_x_91:
[----:B-1----:R1:W2:Y:S02]  /*df30*/  SYNCS.PHASECHK.TRANS64.TRYWAIT P0, [R2+URZ+0xe0], R5 ;  /* 0x0000e005020075a7 */ /* 0x0022a400080011ff */
[----:B--2---:R-:W-:Y:S05]  /*df40*/  @!P0 NANOSLEEP.SYNCS 0x989680 ;  /* 0x009896800000895d */ /* 0x004fea0003900000 */
[----:B------:R-:W2:Y:S02]  /*df50*/  @!P0 SYNCS.PHASECHK.TRANS64 P0, [R2+URZ+0xe0], R5 ;  /* 0x0000e005020085a7 */ /* 0x000ea400080010ff */
[----:B--2---:R-:W-:Y:S05]  /*df60*/  @!P0 BRA `(.L_x_91) ;  /* 0xfffffffc00f08947 */ /* 0x004fea000383ffff */
[----:B------:R-:W-:Y:S05]  /*df70*/  BRA `(.L_x_92) ;  /* 0xffffff4c00287947 */ /* 0x000fea000383ffff */
.L_x_24:
[----:B------:R-:W-:Y:S02]  /*df80*/  MOV R4, UR10 ;  /* 0x0000000a00047c02 */ /* 0x000fe40008000f00 */
[----:B------:R-:W-:Y:S02]  /*df90*/  MOV R5, UR10 ;  /* 0x0000000a00057c02 */ /* 0x000fe40008000f00 */
[----:B------:R-:W-:-:S07]  /*dfa0*/  MOV R2, UR11 ;  /* 0x0000000b00027c02 */ /* 0x000fce0008000f00 */
.L_x_93:
[----:B-1----:R1:W2:Y:S02]  /*dfb0*/  SYNCS.PHASECHK.TRANS64.TRYWAIT P0, [R2+URZ+0xd8], R5 ;  /* 0x0000d805020075a7 */ /* 0x0022a400080011ff */
[----:B--2---:R-:W-:Y:S05]  /*dfc0*/  @!P0 NANOSLEEP.SYNCS 0x989680 ;  /* 0x009896800000895d */ /* 0x004fea0003900000 */
[----:B------:R-:W2:Y:S02]  /*dfd0*/  @!P0 SYNCS.PHASECHK.TRANS64 P0, [R2+URZ+0xd8], R5 ;  /* 0x0000d805020085a7 */ /* 0x000ea400080010ff */
[----:B--2---:R-:W-:Y:S05]  /*dfe0*/  @!P0 BRA `(.L_x_93) ;  /* 0xfffffffc00f08947 */ /* 0x004fea000383ffff */
[----:B------:R-:W-:Y:S05]  /*dff0*/  BRA `(.L_x_94) ;  /* 0xffffff4c00b07947 */ /* 0x000fea000383ffff */
.L_x_25:
[----:B------:R-:W-:Y:S01]  /*e000*/  MOV R2, UR11 ;  /* 0x0000000b00027c02 */ /* 0x000fe20008000f00 */
[----:B------:R-:W-:-:S06]  /*e010*/  UMOV UR11, UR10 ;  /* 0x0000000a000b7c82 */ /* 0x000fcc0008000000 */
.L_x_95:
[----:B------:R-:W-:Y:S02]  /*e020*/  MOV R4, UR10 ;  /* 0x0000000a00047c02 */ /* 0x000fe40008000f00 */
[----:B-1----:R-:W-:-:S04]  /*e030*/  MOV R5, UR11 ;  /* 0x0000000b00057c02 */ /* 0x002fc80008000f00 */
[----:B------:R1:W2:Y:S03]  /*e040*/  SYNCS.PHASECHK.TRANS64.TRYWAIT P0, [R2+URZ+0xe8], R5 ;  /* 0x0000e805020075a7 */ /* 0x0002a600080011ff */
[----:B--2---:R-:W-:Y:S05]  /*e050*/  @!P0 NANOSLEEP.SYNCS 0x989680 ;  /* 0x009896800000895d */ /* 0x004fea0003900000 */
[----:B------:R-:W2:Y:S02]  /*e060*/  @!P0 SYNCS.PHASECHK.TRANS64 P0, [R2+URZ+0xe8], R5 ;  /* 0x0000e805020085a7 */ /* 0x000ea400080010ff */
[----:B--2---:R-:W-:Y:S05]  /*e070*/  @!P0 BRA `(.L_x_95) ;  /* 0xfffffffc00e88947 */ /* 0x004fea000383ffff */
[----:B------:R-:W-:Y:S05]  /*e080*/  BRA `(.L_x_96) ;  /* 0xffffff4c00e87947 */ /* 0x000fea000383ffff */
.L_x_32:
[----:B------:R-:W-:Y:S01]  /*e090*/  HFMA2 R4, -RZ, RZ, -0.0 , 0 ;  /* 0x80000000ff047431 */ /* 0x000fe200000001ff */
[----:B------:R-:W-:Y:S02]  /*e0a0*/  MOV R2, UR25 ;  /* 0x0000001900027c02 */ /* 0x000fe40008000f00 */
[----:B------:R-:W-:-:S07]  /*e0b0*/  MOV R5, 0x80000000 ;  /* 0x8000000000057802 */ /* 0x000fce0000000f00 */
.L_x_97:
[----:B-1----:R1:W2:Y:S02]  /*e0c0*/  SYNCS.PHASECHK.TRANS64.TRYWAIT P0, [R2+URZ+0x70], R5 ;  /* 0x00007005020075a7 */ /* 0x0022a400080011ff */
[----:B--2---:R-:W-:Y:S05]  /*e0d0*/  @!P0 NANOSLEEP.SYNCS 0x989680 ;  /* 0x009896800000895d */ /* 0x004fea0003900000 */
[----:B------:R-:W2:Y:S02]  /*e0e0*/  @!P0 SYNCS.PHASECHK.TRANS64 P0, [R2+URZ+0x70], R5 ;  /* 0x00007005020085a7 */ /* 0x000ea400080010ff */
[----:B--2---:R-:W-:Y:S05]  /*e0f0*/  @!P0 BRA `(.L_x_97) ;  /* 0xfffffffc00f08947 */ /* 0x004fea000383ffff */
[----:B------:R-:W-:Y:S05]  /*e100*/  BRA `(.L_x_98) ;  /* 0xffffff58001c7947 */ /* 0x000fea000383ffff */
.L_x_33:
[----:B------:R-:W-:Y:S01]  /*e110*/  HFMA2 R4, -RZ, RZ, -0.0 , 0 ;  /* 0x80000000ff047431 */ /* 0x000fe200000001ff */
[----:B------:R-:W-:Y:S02]  /*e120*/  MOV R2, UR25 ;  /* 0x0000001900027c02 */ /* 0x000fe40008000f00 */
[----:B------:R-:W-:-:S07]  /*e130*/  MOV R5, 0x80000000 ;  /* 0x8000000000057802 */ /* 0x000fce0000000f00 */
.L_x_99:
[----:B-1----:R1:W2:Y:S02]  /*e140*/  SYNCS.PHASECHK.TRANS64.TRYWAIT P0, [R2+URZ+0x10], R5 ;  /* 0x00001005020075a7 */ /* 0x0022a400080011ff */
[----:B--2---:R-:W-:Y:S05]  /*e150*/  @!P0 NANOSLEEP.SYNCS 0x989680 ;  /* 0x009896800000895d */ /* 0x004fea0003900000 */
[----:B------:R-:W2:Y:S02]  /*e160*/  @!P0 SYNCS.PHASECHK.TRANS64 P0, [R2+URZ+0x10], R5 ;  /* 0x00001005020085a7 */ /* 0x000ea400080010ff */
[----:B--2---:R-:W-:Y:S05]  /*e170*/  @!P0 BRA `(.L_x_99) ;  /* 0xfffffffc00f08947 */ /* 0x004fea000383ffff */
[----:B------:R-:W-:Y:S05]  /*e180*/  BRA `(.L_x_100) ;  /* 0xffffff5800447947 */ /* 0x000fea000383ffff */
.L_x_34:
[----:B------:R-:W-:Y:S01]  /*e190*/  HFMA2 R4, -RZ, RZ, -0.0 , 0 ;  /* 0x80000000ff047431 */ /* 0x000fe200000001ff */
[----:B------:R-:W-:Y:S02]  /*e1a0*/  MOV R2, UR25 ;  /* 0x0000001900027c02 */ /* 0x000fe40008000f00 */
[----:B------:R-:W-:-:S07]  /*e1b0*/  MOV R5, 0x80000000 ;  /* 0x8000000000057802 */ /* 0x000fce0000000f00 */
.L_x_101:
[----:B-1----:R1:W2:Y:S02]  /*e1c0*/  SYNCS.PHASECHK.TRANS64.TRYWAIT P0, [R2+URZ+0x18], R5 ;  /* 0x00001805020075a7 */ /* 0x0022a400080011ff */
[----:B--2---:R-:W-:Y:S05]  /*e1d0*/  @!P0 NANOSLEEP.SYNCS 0x989680 ;  /* 0x009896800000895d */ /* 0x004fea0003900000 */
[----:B------:R-:W2:Y:S02]  /*e1e0*/  @!P0 SYNCS.PHASECHK.TRANS64 P0, [R2+URZ+0x18], R5 ;  /* 0x00001805020085a7 */ /* 0x000ea400080010ff */
[----:B--2---:R-:W-:Y:S05]  /*e1f0*/  @!P0 BRA `(.L_x_101) ;  /* 0xfffffffc00f08947 */ /* 0x004fea000383ffff */
[----:B------:R-:W-:Y:S05]  /*e200*/  BRA `(.L_x_102) ;  /* 0xffffff5800647947 */ /* 0x000fea000383ffff */
.L_x_35:
[----:B------:R-:W-:Y:S01]  /*e210*/  HFMA2 R4, -RZ, RZ, -0.0 , 0 ;  /* 0x80000000ff047431 */ /* 0x000fe200000001ff */
[----:B------:R-:W-:Y:S02]  /*e220*/  MOV R2, UR25 ;  /* 0x0000001900027c02 */ /* 0x000fe40008000f00 */
[----:B------:R-:W-:-:S07]  /*e230*/  MOV R5, 0x80000000 ;  /* 0x8000000000057802 */ /* 0x000fce0000000f00 */
.L_x_103:
[----:B-1----:R1:W2:Y:S02]  /*e240*/  SYNCS.PHASECHK.TRANS64.TRYWAIT P0, [R2+URZ+0x78], R5 ;  /* 0x00007805020075a7 */ /* 0x0022a400080011ff */
[----:B--2---:R-:W-:Y:S05]  /*e250*/  @!P0 NANOSLEEP.SYNCS 0x989680 ;  /* 0x009896800000895d */ /* 0x004fea0003900000 */
[----:B------:R-:W2:Y:S02]  /*e260*/  @!P0 SYNCS.PHASECHK.TRANS64 P0, [R2+URZ+0x78], R5 ;  /* 0x00007805020085a7 */ /* 0x000ea400080010ff */
[----:B--2---:R-:W-:Y:S05]  /*e270*/  @!P0 BRA `(.L_x_103) ;  /* 0xfffffffc00f08947 */ /* 0x004fea000383ffff */
[----:B------:R-:W-:Y:S05]  /*e280*/  BRA `(.L_x_104) ;  /* 0xffffff5800807947 */ /* 0x000fea000383ffff */
.L_x_36:
[----:B-1----:R-:W-:Y:S02]  /*e290*/  MOV R2, UR5 ;  /* 0x0000000500027c02 */ /* 0x002fe40008000f00 */
[----:B------:R-:W-:-:S07]  /*e2a0*/  MOV R7, R6 ;  /* 0x0000000600077202 */ /* 0x000fce0000000f00 */
.L_x_105:
[----:B-1----:R1:W2:Y:S02]  /*e2b0*/  SYNCS.PHASECHK.TRANS64.TRYWAIT P0, [R2+URZ+0x70], R7 ;  /* 0x00007007020075a7 */ /* 0x0022a400080011ff */
[----:B--2---:R-:W-:Y:S05]  /*e2c0*/  @!P0 NANOSLEEP.SYNCS 0x989680 ;  /* 0x009896800000895d */ /* 0x004fea0003900000 */
[----:B------:R-:W2:Y:S02]  /*e2d0*/  @!P0 SYNCS.PHASECHK.TRANS64 P0, [R2+URZ+0x70], R7 ;  /* 0x00007007020085a7 */ /* 0x000ea400080010ff */
[----:B--2---:R-:W-:Y:S05]  /*e2e0*/  @!P0 BRA `(.L_x_105) ;  /* 0xfffffffc00f08947 */ /* 0x004fea000383ffff */
[----:B------:R-:W-:Y:S05]  /*e2f0*/  BRA `(.L_x_106) ;  /* 0xffffff5800d87947 */ /* 0x000fea000383ffff */
.L_x_37:
[----:B------:R-:W-:Y:S02]  /*e300*/  MOV R2, UR4 ;  /* 0x0000000400027c02 */ /* 0x000fe40008000f00 */
[----:B------:R-:W-:-:S07]  /*e310*/  MOV R7, R6 ;  /* 0x0000000600077202 */ /* 0x000fce0000000f00 */
.L_x_107:
[----:B-1----:R1:W2:Y:S02]  /*e320*/  SYNCS.PHASECHK.TRANS64.TRYWAIT P0, [R2+URZ+0x70], R7 ;  /* 0x00007007020075a7 */ /* 0x0022a400080011ff */
[----:B--2---:R-:W-:Y:S05]  /*e330*/  @!P0 NANOSLEEP.SYNCS 0x989680 ;  /* 0x009896800000895d */ /* 0x004fea0003900000 */
[----:B------:R-:W2:Y:S02]  /*e340*/  @!P0 SYNCS.PHASECHK.TRANS64 P0, [R2+URZ+0x70], R7 ;  /* 0x00007007020085a7 */ /* 0x000ea400080010ff */
[----:B--2---:R-:W-:Y:S05]  /*e350*/  @!P0 BRA `(.L_x_107) ;  /* 0xfffffffc00f08947 */ /* 0x004fea000383ffff */
[----:B------:R-:W-:Y:S05]  /*e360*/  BRA `(.L_x_108) ;  /* 0xffffff5c00007947 */ /* 0x000fea000383ffff */
.L_x_39:
[----:B-1----:R-:W-:Y:S02]  /*e370*/  MOV R2, UR4 ;  /* 0x0000000400027c02 */ /* 0x002fe40008000f00 */
[----:B------:R-:W-:-:S07]  /*e380*/  MOV R7, R6 ;  /* 0x0000000600077202 */ /* 0x000fce0000000f00 */
.L_x_109:
[----:B-1----:R1:W2:Y:S02]  /*e390*/  SYNCS.PHASECHK.TRANS64.TRYWAIT P0, [R2+URZ+0x70], R7 ;  /* 0x00007007020075a7 */ /* 0x0022a400080011ff */
[----:B--2---:R-:W-:Y:S05]  /*e3a0*/  @!P0 NANOSLEEP.SYNCS 0x989680 ;  /* 0x009896800000895d */ /* 0x004fea0003900000 */
[----:B------:R-:W2:Y:S02]  /*e3b0*/  @!P0 SYNCS.PHASECHK.TRANS64 P0, [R2+URZ+0x70], R7 ;  /* 0x00007007020085a7 */ /* 0x000ea400080010ff */
[----:B--2---:R-:W-:Y:S05]  /*e3c0*/  @!P0 BRA `(.L_x_109) ;  /* 0xfffffffc00f08947 */ /* 0x004fea000383ffff */
[----:B------:R-:W-:Y:S05]  /*e3d0*/  BRA `(.L_x_110) ;  /* 0xffffff5c00d87947 */ /* 0x000fea000383ffff */
.L_x_40:
[----:B------:R-:W-:Y:S02]  /*e3e0*/  MOV R2, UR5 ;  /* 0x0000000500027c02 */ /* 0x000fe40008000f00 */
[----:B------:R-:W-:-:S07]  /*e3f0*/  MOV R5, R4 ;  /* 0x0000000400057202 */ /* 0x000fce0000000f00 */
.L_x_111:
[----:B-1----:R1:W2:Y:S02]  /*e400*/  SYNCS.PHASECHK.TRANS64.TRYWAIT P0, [R2+URZ+0x18], R5 ;  /* 0x00001805020075a7 */ /* 0x0022a400080011ff */
[----:B--2---:R-:W-:Y:S05]  /*e410*/  @!P0 NANOSLEEP.SYNCS 0x989680 ;  /* 0x009896800000895d */ /* 0x004fea0003900000 */
[----:B------:R-:W2:Y:S02]  /*e420*/  @!P0 SYNCS.PHASECHK.TRANS64 P0, [R2+URZ+0x18], R5 ;  /* 0x00001805020085a7 */ /* 0x000ea400080010ff */
[----:B--2---:R-:W-:Y:S05]  /*e430*/  @!P0 BRA `(.L_x_111) ;  /* 0xfffffffc00f08947 */ /* 0x004fea000383ffff */
[----:B------:R-:W-:Y:S05]  /*e440*/  BRA `(.L_x_112) ;  /* 0xffffff5c00d47947 */ /* 0x000fea000383ffff */
.L_x_43:
[----:B------:R-:W-:Y:S02]  /*e450*/  MOV R2, 0x80000000 ;  /* 0x8000000000027802 */ /* 0x000fe40000000f00 */
[----:B------:R-:W-:-:S07]  /*e460*/  MOV R3, 0x80000000 ;  /* 0x8000000000037802 */ /* 0x000fce0000000f00 */
.L_x_113:
[----:B-1----:R1:W2:Y:S02]  /*e470*/  SYNCS.PHASECHK.TRANS64.TRYWAIT P0, [UR17], R3 ;  /* 0x00000003ff0075a7 */ /* 0x0022a40008001111 */
[----:B--2---:R-:W-:Y:S05]  /*e480*/  @!P0 NANOSLEEP.SYNCS 0x989680 ;  /* 0x009896800000895d */ /* 0x004fea0003900000 */
[----:B------:R-:W2:Y:S02]  /*e490*/  @!P0 SYNCS.PHASECHK.TRANS64 P0, [UR17], R3 ;  /* 0x00000003ff0085a7 */ /* 0x000ea40008001011 */
[----:B--2---:R-:W-:Y:S05]  /*e4a0*/  @!P0 BRA `(.L_x_113) ;  /* 0xfffffffc00f08947 */ /* 0x004fea000383ffff */
[----:B------:R-:W-:Y:S05]  /*e4b0*/  BRA `(.L_x_114) ;  /* 0xffffff6000707947 */ /* 0x000fea000383ffff */
.L_x_44:
[----:B------:R-:W1:Y:S02]  /*e4c0*/  SYNCS.PHASECHK.TRANS64.TRYWAIT P0, [UR18], RZ ;  /* 0x000000ffff0075a7 */ /* 0x000e640008001112 */
[----:B-1----:R-:W-:Y:S05]  /*e4d0*/  @!P0 NANOSLEEP.SYNCS 0x989680 ;  /* 0x009896800000895d */ /* 0x002fea0003900000 */
[----:B------:R-:W1:Y:S02]  /*e4e0*/  @!P0 SYNCS.PHASECHK.TRANS64 P0, [UR18], RZ ;  /* 0x000000ffff0085a7 */ /* 0x000e640008001012 */
[----:B-1----:R-:W-:Y:S05]  /*e4f0*/  @!P0 BRA `(.L_x_44) ;  /* 0xfffffffc00f08947 */ /* 0x002fea000383ffff */
[----:B------:R-:W-:Y:S05]  /*e500*/  BRA `(.L_x_115) ;  /* 0xffffff6400447947 */ /* 0x000fea000383ffff */
.L_x_45:
[----:B------:R-:W1:Y:S02]  /*e510*/  SYNCS.PHASECHK.TRANS64.TRYWAIT P0, [UR17], RZ ;  /* 0x000000ffff0075a7 */ /* 0x000e640008001111 */
[----:B-1----:R-:W-:Y:S05]  /*e520*/  @!P0 NANOSLEEP.SYNCS 0x989680 ;  /* 0x009896800000895d */ /* 0x002fea0003900000 */
[----:B------:R-:W1:Y:S02]  /*e530*/  @!P0 SYNCS.PHASECHK.TRANS64 P0, [UR17], RZ ;  /* 0x000000ffff0085a7 */ /* 0x000e640008001011 */
[----:B-1----:R-:W-:Y:S05]  /*e540*/  @!P0 BRA `(.L_x_45) ;  /* 0xfffffffc00f08947 */ /* 0x002fea000383ffff */
[----:B------:R-:W-:Y:S05]  /*e550*/  BRA `(.L_x_116) ;  /* 0xffffff8800d47947 */ /* 0x000fea000383ffff */
.L_x_47:
[----:B------:R-:W-:Y:S02]  /*e560*/  MOV R4, UR4 ;  /* 0x0000000400047c02 */ /* 0x000fe40008000f00 */
[----:B------:R-:W-:-:S07]  /*e570*/  MOV R5, UR4 ;  /* 0x0000000400057c02 */ /* 0x000fce0008000f00 */
.L_x_117:
[----:B---3--:R3:W4:Y:S02]  /*e580*/  SYNCS.PHASECHK.TRANS64.TRYWAIT P0, [UR18], R5 ;  /* 0x00000005ff0075a7 */ /* 0x0087240008001112 */
[----:B----4-:R-:W-:Y:S05]  /*e590*/  @!P0 NANOSLEEP.SYNCS 0x989680 ;  /* 0x009896800000895d */ /* 0x010fea0003900000 */
[----:B------:R-:W4:Y:S02]  /*e5a0*/  @!P0 SYNCS.PHASECHK.TRANS64 P0, [UR18], R5 ;  /* 0x00000005ff0085a7 */ /* 0x000f240008001012 */
[----:B----4-:R-:W-:Y:S05]  /*e5b0*/  @!P0 BRA `(.L_x_117) ;  /* 0xfffffffc00f08947 */ /* 0x010fea000383ffff */
[----:B------:R-:W-:Y:S05]  /*e5c0*/  BRA `(.L_x_118) ;  /* 0xffffff8c000c7947 */ /* 0x000fea000383ffff */
.L_x_48:
[----:B------:R-:W-:Y:S02]  /*e5d0*/  MOV R4, UR4 ;  /* 0x0000000400047c02 */ /* 0x000fe40008000f00 */
[----:B------:R-:W-:-:S07]  /*e5e0*/  MOV R5, UR4 ;  /* 0x0000000400057c02 */ /* 0x000fce0008000f00 */
.L_x_119:
[----:B-1----:R1:W2:Y:S02]  /*e5f0*/  SYNCS.PHASECHK.TRANS64.TRYWAIT P0, [UR17], R5 ;  /* 0x00000005ff0075a7 */ /* 0x0022a40008001111 */
[----:B--2---:R-:W-:Y:S05]  /*e600*/  @!P0 NANOSLEEP.SYNCS 0x989680 ;  /* 0x009896800000895d */ /* 0x004fea0003900000 */
[----:B------:R-:W2:Y:S02]  /*e610*/  @!P0 SYNCS.PHASECHK.TRANS64 P0, [UR17], R5 ;  /* 0x00000005ff0085a7 */ /* 0x000ea40008001011 */
[----:B--2---:R-:W-:Y:S05]  /*e620*/  @!P0 BRA `(.L_x_119) ;  /* 0xfffffffc00f08947 */ /* 0x004fea000383ffff */
[----:B------:R-:W-:Y:S05]  /*e630*/  BRA `(.L_x_120) ;  /* 0xffffffac006c7947 */ /* 0x000fea000383ffff */
.L_x_51:
[----:B------:R-:W-:Y:S01]  /*e640*/  UIADD3 UR8, UPT, UPT, UR6, 0xc0, URZ ;  /* 0x000000c006087890 */ /* 0x000fe2000fffe0ff */
[----:B------:R-:W-:Y:S02]  /*e650*/  MOV R6, UR4 ;  /* 0x0000000400067c02 */ /* 0x000fe40008000f00 */
[----:B------:R-:W-:-:S03]  /*e660*/  MOV R7, UR4 ;  /* 0x0000000400077c02 */ /* 0x000fc60008000f00 */
[----:B------:R-:W-:-:S07]  /*e670*/  MOV R4, UR8 ;  /* 0x0000000800047c02 */ /* 0x000fce0008000f00 */
.L_x_121:
[----:B-1----:R1:W2:Y:S02]  /*e680*/  SYNCS.PHASECHK.TRANS64.TRYWAIT P0, [R4+URZ], R7 ;  /* 0x00000007040075a7 */ /* 0x0022a400080011ff */
[----:B--2---:R-:W-:Y:S05]  /*e690*/  @!P0 NANOSLEEP.SYNCS 0x989680 ;  /* 0x009896800000895d */ /* 0x004fea0003900000 */
[----:B------:R-:W2:Y:S02]  /*e6a0*/  @!P0 SYNCS.PHASECHK.TRANS64 P0, [R4+URZ], R7 ;  /* 0x00000007040085a7 */ /* 0x000ea400080010ff */
[----:B--2---:R-:W-:Y:S05]  /*e6b0*/  @!P0 BRA `(.L_x_121) ;  /* 0xfffffffc00f08947 */ /* 0x004fea000383ffff */
[----:B------:R-:W-:Y:S05]  /*e6c0*/  BRA `(.L_x_122) ;  /* 0xffffffb000e47947 */ /* 0x000fea000383ffff */
.L_x_52:
[----:B------:R-:W-:Y:S01]  /*e6d0*/  UIADD3 UR6, UPT, UPT, UR6, 0x130, URZ ;  /* 0x0000013006067890 */ /* 0x000fe2000fffe0ff */
[----:B------:R-:W-:Y:S02]  /*e6e0*/  MOV R6, UR4 ;  /* 0x0000000400067c02 */ /* 0x000fe40008000f00 */
[----:B------:R-:W-:-:S03]  /*e6f0*/  MOV R7, UR4 ;  /* 0x0000000400077c02 */ /* 0x000fc60008000f00 */
[----:B------:R-:W-:-:S07]  /*e700*/  MOV R4, UR6 ;  /* 0x0000000600047c02 */ /* 0x000fce0008000f00 */
.L_x_123:
[----:B-1----:R1:W2:Y:S02]  /*e710*/  SYNCS.PHASECHK.TRANS64.TRYWAIT P0, [R4+URZ], R7 ;  /* 0x00000007040075a7 */ /* 0x0022a400080011ff */
[----:B--2---:R-:W-:Y:S05]  /*e720*/  @!P0 NANOSLEEP.SYNCS 0x989680 ;  /* 0x009896800000895d */ /* 0x004fea0003900000 */
[----:B------:R-:W2:Y:S02]  /*e730*/  @!P0 SYNCS.PHASECHK.TRANS64 P0, [R4+URZ], R7 ;  /* 0x00000007040085a7 */ /* 0x000ea400080010ff */
[----:B--2---:R-:W-:Y:S05]  /*e740*/  @!P0 BRA `(.L_x_123) ;  /* 0xfffffffc00f08947 */ /* 0x004fea000383ffff */
[----:B------:R-:W-:Y:S05]  /*e750*/  BRA `(.L_x_124) ;  /* 0xffffffcc00747947 */ /* 0x000fea000383ffff */
.L_x_54:
[----:B------:R-:W-:Y:S01]  /*e760*/  UIADD3 UR4, UPT, UPT, UR4, 0x130, URZ ;  /* 0x0000013004047890 */ /* 0x000fe2000fffe0ff */
[----:B-1----:R-:W-:Y:S02]  /*e770*/  MOV R2, UR9 ;  /* 0x0000000900027c02 */ /* 0x002fe40008000f00 */
[----:B------:R-:W-:-:S03]  /*e780*/  MOV R3, UR9 ;  /* 0x0000000900037c02 */ /* 0x000fc60008000f00 */
[----:B------:R-:W-:-:S07]  /*e790*/  MOV R0, UR4 ;  /* 0x0000000400007c02 */ /* 0x000fce0008000f00 */
.L_x_125:
[----:B-1----:R1:W2:Y:S02]  /*e7a0*/  SYNCS.PHASECHK.TRANS64.TRYWAIT P0, [R0+URZ], R3 ;  /* 0x00000003000075a7 */ /* 0x0022a400080011ff */
[----:B--2---:R-:W-:Y:S05]  /*e7b0*/  @!P0 NANOSLEEP.SYNCS 0x989680 ;  /* 0x009896800000895d */ /* 0x004fea0003900000 */
[----:B------:R-:W2:Y:S02]  /*e7c0*/  @!P0 SYNCS.PHASECHK.TRANS64 P0, [R0+URZ], R3 ;  /* 0x00000003000085a7 */ /* 0x000ea400080010ff */
[----:B--2---:R-:W-:Y:S05]  /*e7d0*/  @!P0 BRA `(.L_x_125) ;  /* 0xfffffffc00f08947 */ /* 0x004fea000383ffff */
[----:B------:R-:W-:Y:S05]  /*e7e0*/  BRA `(.L_x_126) ;  /* 0xffffffd000d07947 */ /* 0x000fea000383ffff */
.L_x_60:
[----:B------:R-:W1:Y:S02]  /*e7f0*/  SYNCS.PHASECHK.TRANS64.TRYWAIT P0, [UR6+0x100], RZ ;  /* 0x000100ffff0075a7 */ /* 0x000e640008001106 */
[----:B-1----:R-:W-:Y:S05]  /*e800*/  @!P0 NANOSLEEP.SYNCS 0x989680 ;  /* 0x009896800000895d */ /* 0x002fea0003900000 */
[----:B------:R-:W1:Y:S02]  /*e810*/  @!P0 SYNCS.PHASECHK.TRANS64 P0, [UR6+0x100], RZ ;  /* 0x000100ffff0085a7 */ /* 0x000e640008001006 */
[----:B-1----:R-:W-:Y:S05]  /*e820*/  @!P0 BRA `(.L_x_60) ;  /* 0xfffffffc00f08947 */ /* 0x002fea000383ffff */
[----:B------:R-:W-:Y:S05]  /*e830*/  BRA `(.L_x_127) ;  /* 0xffffffe0006c7947 */ /* 0x000fea000383ffff */
.L_x_61:
[----:B------:R-:W-:Y:S01]  /*e840*/  HFMA2 R4, -RZ, RZ, -0.0 , 0 ;  /* 0x80000000ff047431 */ /* 0x000fe200000001ff */
[----:B------:R-:W-:-:S07]  /*e850*/  MOV R5, 0x80000000 ;  /* 0x8000000000057802 */ /* 0x000fce0000000f00 */
.L_x_128:
[----:B-1----:R1:W2:Y:S02]  /*e860*/  SYNCS.PHASECHK.TRANS64.TRYWAIT P0, [UR6+0x150], R5 ;  /* 0x00015005ff0075a7 */ /* 0x0022a40008001106 */
[----:B--2---:R-:W-:Y:S05]  /*e870*/  @!P0 NANOSLEEP.SYNCS 0x989680 ;  /* 0x009896800000895d */ /* 0x004fea0003900000 */
[----:B------:R-:W2:Y:S02]  /*e880*/  @!P0 SYNCS.PHASECHK.TRANS64 P0, [UR6+0x150], R5 ;  /* 0x00015005ff0085a7 */ /* 0x000ea40008001006 */
[----:B--2---:R-:W-:Y:S05]  /*e890*/  @!P0 BRA `(.L_x_128) ;  /* 0xfffffffc00f08947 */ /* 0x004fea000383ffff */
[----:B------:R-:W-:Y:S05]  /*e8a0*/  BRA `(.L_x_129) ;  /* 0xffffffe0007c7947 */ /* 0x000fea000383ffff */
.L_x_62:
[----:B------:R-:W1:Y:S02]  /*e8b0*/  SYNCS.PHASECHK.TRANS64.TRYWAIT P0, [UR6+0x108], RZ ;  /* 0x000108ffff0075a7 */ /* 0x000e640008001106 */
[----:B-1----:R-:W-:Y:S05]  /*e8c0*/  @!P0 NANOSLEEP.SYNCS 0x989680 ;  /* 0x009896800000895d */ /* 0x002fea0003900000 */
[----:B------:R-:W1:Y:S02]  /*e8d0*/  @!P0 SYNCS.PHASECHK.TRANS64 P0, [UR6+0x108], RZ ;  /* 0x000108ffff0085a7 */ /* 0x000e640008001006 */
[----:B-1----:R-:W-:Y:S05]  /*e8e0*/  @!P0 BRA `(.L_x_62) ;  /* 0xfffffffc00f08947 */ /* 0x002fea000383ffff */
[----:B------:R-:W-:Y:S05]  /*e8f0*/  BRA `(.L_x_130) ;  /* 0xffffffe400e47947 */ /* 0x000fea000383ffff */
.L_x_63:
[----:B------:R-:W-:Y:S01]  /*e900*/  HFMA2 R4, -RZ, RZ, -0.0 , 0 ;  /* 0x80000000ff047431 */ /* 0x000fe200000001ff */
[----:B------:R-:W-:-:S07]  /*e910*/  MOV R5, 0x80000000 ;  /* 0x8000000000057802 */ /* 0x000fce0000000f00 */
.L_x_131:
[----:B-1----:R1:W2:Y:S02]  /*e920*/  SYNCS.PHASECHK.TRANS64.TRYWAIT P0, [UR6+0x158], R5 ;  /* 0x00015805ff0075a7 */ /* 0x0022a40008001106 */
[----:B--2---:R-:W-:Y:S05]  /*e930*/  @!P0 NANOSLEEP.SYNCS 0x989680 ;  /* 0x009896800000895d */ /* 0x004fea0003900000 */
[----:B------:R-:W2:Y:S02]  /*e940*/  @!P0 SYNCS.PHASECHK.TRANS64 P0, [UR6+0x158], R5 ;  /* 0x00015805ff0085a7 */ /* 0x000ea40008001006 */
[----:B--2---:R-:W-:Y:S05]  /*e950*/  @!P0 BRA `(.L_x_131) ;  /* 0xfffffffc00f08947 */ /* 0x004fea000383ffff */
[----:B------:R-:W-:Y:S05]  /*e960*/  BRA `(.L_x_132) ;  /* 0xffffffe400e07947 */ /* 0x000fea000383ffff */
.L_x_64:
[----:B------:R-:W-:-:S07]  /*e970*/  MOV R9, R8 ;  /* 0x0000000800097202 */ /* 0x000fce0000000f00 */
.L_x_133:
[----:B-1----:R1:W3:Y:S02]  /*e980*/  SYNCS.PHASECHK.TRANS64.TRYWAIT P0, [UR6+0x158], R9 ;  /* 0x00015809ff0075a7 */ /* 0x0022e40008001106 */
[----:B---3--:R-:W-:Y:S05]  /*e990*/  @!P0 NANOSLEEP.SYNCS 0x989680 ;  /* 0x009896800000895d */ /* 0x008fea0003900000 */
[----:B------:R-:W3:Y:S02]  /*e9a0*/  @!P0 SYNCS.PHASECHK.TRANS64 P0, [UR6+0x158], R9 ;  /* 0x00015809ff0085a7 */ /* 0x000ee40008001006 */
[----:B---3--:R-:W-:Y:S05]  /*e9b0*/  @!P0 BRA `(.L_x_133) ;  /* 0xfffffffc00f08947 */ /* 0x008fea000383ffff */
[----:B------:R-:W-:Y:S05]  /*e9c0*/  BRA `(.L_x_134) ;  /* 0xffffffec00d87947 */ /* 0x000fea000383ffff */
        .weak           $__internal_0_$__cuda_sm10x_tcgen05_guardrail_trap_col_being_dealloced_not_returned_by_alloc
        .type           $__internal_0_$__cuda_sm10x_tcgen05_guardrail_trap_col_being_dealloced_not_returned_by_alloc,@function
        .size           $__internal_0_$__cuda_sm10x_tcgen05_guardrail_trap_col_being_dealloced_not_returned_by_alloc,($__internal_1_$__cuda_sm10x_tcgen05_guardrail_trap_phase_invalid_during_alloc - $__internal_0_$__cuda_sm10x_tcgen05_guardrail_trap_col_being_dealloced_not_returned_by_alloc)
$__internal_0_$__cuda_sm10x_tcgen05_guardrail_trap_col_being_dealloced_not_returned_by_alloc:
[----:B------:R-:W-:Y:S05]  /*e9d0*/  BPT.TRAP 0x1 ;  /* 0x000000040000795c */ /* 0x000fea0000300000 */
[----:B------:R-:W-:-:S04]  /*e9e0*/  HFMA2 R3, -RZ, RZ, 0, 0 ;  /* 0x00000000ff037431 */ /* 0x000fc800000001ff */
[----:B------:R-:W-:Y:S05]  /*e9f0*/  RET.REL.NODEC R2 `(kernel_cutlass_kernel_flash_attncuteflash_fwd_sm100FlashAttentionForwardSm100_object_at__tensor0000o6411101213_tensor0000o6411101213_tensor0000o6410111213_tensor0000o6411101213_tensorptrf_0) ;  /* 0xffffff1402807950 */ /* 0x000fea0003c3ffff */
        .weak           $__internal_1_$__cuda_sm10x_tcgen05_guardrail_trap_phase_invalid_during_alloc
        .type           $__internal_1_$__cuda_sm10x_tcgen05_guardrail_trap_phase_invalid_during_alloc,@function
        .size           $__internal_1_$__cuda_sm10x_tcgen05_guardrail_trap_phase_invalid_during_alloc,($__internal_2_$__cuda_sm10x_tcgen05_guardrail_trap_unallocated_columns_being_dealloced - $__internal_1_$__cuda_sm10x_tcgen05_guardrail_trap_phase_invalid_during_alloc)
$__internal_1_$__cuda_sm10x_tcgen05_guardrail_trap_phase_invalid_during_alloc:
[----:B------:R-:W-:Y:S05]  /*ea00*/  BPT.TRAP 0x1 ;  /* 0x000000040000795c */ /* 0x000fea0000300000 */
[----:B------:R-:W-:-:S04]  /*ea10*/  MOV R3, 0x0 ;  /* 0x0000000000037802 */ /* 0x000fc80000000f00 */
[----:B------:R-:W-:Y:S05]  /*ea20*/  RET.REL.NODEC R2 `(kernel_cutlass_kernel_flash_attncuteflash_fwd_sm100FlashAttentionForwardSm100_object_at__tensor0000o6411101213_tensor0000o6411101213_tensor0000o6410111213_tensor0000o6411101213_tensorptrf_0) ;  /* 0xffffff1402747950 */ /* 0x000fea0003c3ffff */
        .weak           $__internal_2_$__cuda_sm10x_tcgen05_guardrail_trap_unallocated_columns_being_dealloced
        .type           $__internal_2_$__cuda_sm10x_tcgen05_guardrail_trap_unallocated_columns_being_dealloced,@function
        .size           $__internal_2_$__cuda_sm10x_tcgen05_guardrail_trap_unallocated_columns_being_dealloced,(.L_x_142 - $__internal_2_$__cuda_sm10x_tcgen05_guardrail_trap_unallocated_columns_being_dealloced)
$__internal_2_$__cuda_sm10x_tcgen05_guardrail_trap_unallocated_columns_being_dealloced:
[----:B------:R-:W-:Y:S05]  /*ea30*/  BPT.TRAP 0x1 ;  /* 0x000000040000795c */ /* 0x000fea0000300000 */
[----:B------:R-:W-:-:S04]  /*ea40*/  HFMA2 R3, -RZ, RZ, 0, 0 ;  /* 0x00000000ff037431 */ /* 0x000fc800000001ff */
[----:B------:R-:W-:Y:S05]  /*ea50*/  RET.REL.NODEC R2 `(kernel_cutlass_kernel_flash_attncuteflash_fwd_sm100FlashAttentionForwardSm100_object_at__tensor0000o6411101213_tensor0000o6411101213_tensor0000o6410111213_tensor0000o6411101213_tensorptrf_0) ;  /* 0xffffff1402687950 */ /* 0x000fea0003c3ffff */
.L_x_135:
[----:B------:R-:W-:-:S00]  /*ea60*/  BRA `(.L_x_135) ;  /* 0xfffffffc00fc7947 */ /* 0x000fc0000383ffff */
[----:B------:R-:W-:-:S00]  /*ea70*/  NOP ;  /* 0x0000000000007918 */ /* 0x000fc00000000000 */
        /* <DEDUP_REMOVED lines=8> */
.L_x_142:


//--------------------- .nv.shared.kernel_cutlass_kernel_flash_attncuteflash_fwd_sm100FlashAttentionForwardSm100_object_at__tensor0000o6411101213_tensor0000o6411101213_tensor0000o6410111213_tensor0000o6411101213_tensorptrf_0 --------------------------
	.section	.nv.shared.kernel_cutlass_kernel_flash_attncuteflash_fwd_sm100FlashAttentionForwardSm100_object_at__tensor0000o6411101213_tensor0000o6411101213_tensor0000o6410111213_tensor0000o6411101213_tensorptrf_0,"aw",@nobits
	.sectionflags	@""
	.align	1024
	.zero		1024


//--------------------- .nv.shared.reserved.0     --------------------------
	.section	.nv.shared.reserved.0,"aw",@nobits
	.align	8
	.weak		__nv_reservedSMEM_offset_0_alias
	.size		__nv_reservedSMEM_offset_0_alias, 0, 64
	.other		__nv_reservedSMEM_offset_0_alias,@"STO_CUDA_RESERVED_SHARED STV_DEFAULT"
__nv_reservedSMEM_offset_0_alias:
	.zero		0
.nv.shared.reserved.0:
	.zero		64
	.weak		__nv_reservedSMEM_allocation_phase
	.type		__nv_reservedSMEM_allocation_phase,@object
	.size		__nv_reservedSMEM_allocation_phase,(.L_0 - __nv_reservedSMEM_allocation_phase)
__nv_reservedSMEM_allocation_phase:
	.zero		1
.L_0:
	.zero		7
	.weak		__nv_reservedSMEM_devtool_atexit_pc
	.type		__nv_reservedSMEM_devtool_atexit_pc,@object
	.size		__nv_reservedSMEM_devtool_atexit_pc,(__nv_reservedSMEM_allocation_mask - __nv_reservedSMEM_devtool_atexit_pc)
__nv_reservedSMEM_devtool_atexit_pc:
	.zero		8
	.weak		__nv_reservedSMEM_allocation_mask
	.type		__nv_reservedSMEM_allocation_mask,@object
	.size		__nv_reservedSMEM_allocation_mask,(.L_2 - __nv_reservedSMEM_allocation_mask)
__nv_reservedSMEM_allocation_mask:
	.zero		4
.L_2:


//--------------------- .nv.constant0.kernel_cutlass_kernel_flash_attncuteflash_fwd_sm100FlashAttentionForwardSm100_object_at__tensor0000o6411101213_tensor0000o6411101213_tensor0000o6410111213_tensor0000o6411101213_tensorptrf_0 --------------------------
	.section	.nv.constant0.kernel_cutlass_kernel_flash_attncuteflash_fwd_sm100FlashAttentionForwardSm100_object_at__tensor0000o6411101213_tensor0000o6411101213_tensor0000o6410111213_tensor0000o6411101213_tensorptrf_0,"a",@progbits
	.sectionflags	@""
	.align	4
.nv.constant0.kernel_cutlass_kernel_flash_attncuteflash_fwd_sm100FlashAttentionForwardSm100_object_at__tensor0000o6411101213_tensor0000o6411101213_tensor0000o6410111213_tensor0000o6411101213_tensorptrf_0:
	.zero		1640


//--------------------- SYMBOLS --------------------------

	.type		.nv.reservedSmem.offset0,@object
	.size		.nv.reservedSmem.offset0,0x4
	.type		.nv.reservedSmem.cap,@object
	.size		.nv.reservedSmem.cap,0x4
